//
// Generated by NVIDIA NVVM Compiler
//
// Compiler Build ID: CL-36424714
// Cuda compilation tools, release 13.0, V13.0.88
// Based on NVVM 20.0.0
//

.version 9.0
.target sm_100
.address_size 64

	// .globl	_Z10randomMovePiiiiy
.global .align 4 .b8 precalc_xorwow_matrix[102400];
.global .align 4 .b8 precalc_xorwow_offset_matrix[102400];
.global .align 4 .b8 mrg32k3aM1[2304];
.global .align 4 .b8 mrg32k3aM2[2304];
.global .align 4 .b8 mrg32k3aM1SubSeq[2016];
.global .align 4 .b8 mrg32k3aM2SubSeq[2016];
.global .align 4 .b8 mrg32k3aM1Seq[2304];
.global .align 4 .b8 mrg32k3aM2Seq[2304];
.const .align 8 .b8 __cr_lgamma_table[72];

.visible .entry _Z10randomMovePiiiiy(
	.param .u64 .ptr .align 1 _Z10randomMovePiiiiy_param_0,
	.param .u32 _Z10randomMovePiiiiy_param_1,
	.param .u32 _Z10randomMovePiiiiy_param_2,
	.param .u32 _Z10randomMovePiiiiy_param_3,
	.param .u64 _Z10randomMovePiiiiy_param_4
)
{
	.reg .pred 	%p<6>;
	.reg .b32 	%r<37>;
	.reg .b64 	%rd<8>;

	ld.param.u64 	%rd4, [_Z10randomMovePiiiiy_param_0];
	ld.param.u32 	%r6, [_Z10randomMovePiiiiy_param_1];
	ld.param.u32 	%r7, [_Z10randomMovePiiiiy_param_2];
	ld.param.u32 	%r8, [_Z10randomMovePiiiiy_param_3];
	ld.param.u64 	%rd5, [_Z10randomMovePiiiiy_param_4];
	mov.u32 	%r9, %ctaid.x;
	mov.u32 	%r10, %ntid.x;
	mul.lo.s32 	%r11, %r9, %r10;
	mov.u32 	%r12, %tid.x;
	neg.s32 	%r13, %r12;
	setp.ne.s32 	%p1, %r11, %r13;
	@%p1 bra 	$L__BB0_8;
	cvt.u32.u64 	%r14, %rd5;
	xor.b32  	%r15, %r14, -1429050551;
	mul.lo.s32 	%r16, %r15, 1099087573;
	{ .reg .b32 tmp; mov.b64 {tmp, %r17}, %rd5; }
	xor.b32  	%r18, %r17, -136515619;
	add.s32 	%r19, %r16, 123456789;
	add.s32 	%r20, %r16, 5783321;
	shr.u32 	%r21, %r19, 2;
	xor.b32  	%r22, %r21, %r19;
	shl.b32 	%r23, %r20, 4;
	shl.b32 	%r24, %r22, 1;
	xor.b32  	%r25, %r23, %r24;
	xor.b32  	%r26, %r25, %r20;
	xor.b32  	%r27, %r26, %r22;
	mad.lo.s32 	%r28, %r18, -1703105765, %r16;
	add.s32 	%r29, %r28, %r27;
	add.s32 	%r30, %r29, 6977678;
	rem.u32 	%r1, %r30, %r8;
	cvta.to.global.u64 	%rd1, %rd4;
	mov.u32 	%r35, %r1;
$L__BB0_2:
	mul.lo.s32 	%r31, %r35, %r7;
	mul.wide.s32 	%rd6, %r31, 4;
	add.s64 	%rd2, %rd1, %rd6;
	ld.global.u32 	%r32, [%rd2];
	setp.ne.s32 	%p2, %r32, 0;
	@%p2 bra 	$L__BB0_7;
	mov.u32 	%r36, %r7;
$L__BB0_4:
	setp.lt.s32 	%p3, %r36, 1;
	@%p3 bra 	$L__BB0_7;
	add.s32 	%r4, %r36, -1;
	mul.wide.u32 	%rd7, %r36, 4;
	add.s64 	%rd3, %rd2, %rd7;
	ld.global.u32 	%r34, [%rd3+-4];
	setp.ne.s32 	%p5, %r34, 0;
	mov.u32 	%r36, %r4;
	@%p5 bra 	$L__BB0_4;
	st.global.u32 	[%rd3+-4], %r6;
	bra.uni 	$L__BB0_8;
$L__BB0_7:
	add.s32 	%r33, %r35, 1;
	rem.s32 	%r35, %r33, %r8;
	setp.ne.s32 	%p4, %r35, %r1;
	@%p4 bra 	$L__BB0_2;
$L__BB0_8:
	ret;

}
	// .globl	_Z13lookaheadMovePiiii
.visible .entry _Z13lookaheadMovePiiii(
	.param .u64 .ptr .align 1 _Z13lookaheadMovePiiii_param_0,
	.param .u32 _Z13lookaheadMovePiiii_param_1,
	.param .u32 _Z13lookaheadMovePiiii_param_2,
	.param .u32 _Z13lookaheadMovePiiii_param_3
)
{
	.reg .pred 	%p<110>;
	.reg .b16 	%rs<99>;
	.reg .b32 	%r<168>;
	.reg .b64 	%rd<75>;

	ld.param.u64 	%rd29, [_Z13lookaheadMovePiiii_param_0];
	ld.param.u32 	%r49, [_Z13lookaheadMovePiiii_param_1];
	ld.param.u32 	%r50, [_Z13lookaheadMovePiiii_param_2];
	ld.param.u32 	%r51, [_Z13lookaheadMovePiiii_param_3];
	cvta.to.global.u64 	%rd1, %rd29;
	mov.u32 	%r52, %ctaid.x;
	mov.u32 	%r53, %ntid.x;
	mul.lo.s32 	%r54, %r52, %r53;
	mov.u32 	%r55, %tid.x;
	neg.s32 	%r56, %r55;
	setp.ne.s32 	%p1, %r54, %r56;
	@%p1 bra 	$L__BB1_118;
	sub.s32 	%r1, 3, %r49;
	setp.lt.s32 	%p2, %r51, 1;
	@%p2 bra 	$L__BB1_118;
	setp.lt.s32 	%p3, %r50, 1;
	shl.b32 	%r2, %r51, 1;
	@%p3 bra 	$L__BB1_70;
	add.s32 	%r3, %r51, -1;
	and.b32  	%r4, %r50, 3;
	and.b32  	%r5, %r50, 2147483644;
	and.b32  	%r6, %r51, 3;
	and.b32  	%r7, %r51, 2147483644;
	neg.s32 	%r8, %r5;
	shl.b32 	%r9, %r51, 2;
	mul.lo.s32 	%r10, %r51, 3;
	mul.wide.u32 	%rd2, %r9, 4;
	mov.b32 	%r153, 0;
	mul.wide.u32 	%rd69, %r51, 4;
	mul.wide.u32 	%rd70, %r2, 4;
$L__BB1_4:
	mul.lo.s32 	%r12, %r153, %r50;
	mov.u32 	%r154, %r50;
$L__BB1_5:
	setp.lt.s32 	%p42, %r154, 1;
	@%p42 bra 	$L__BB1_69;
	add.s32 	%r14, %r154, -1;
	add.s32 	%r92, %r154, %r12;
	mul.wide.u32 	%rd49, %r92, 4;
	add.s64 	%rd50, %rd1, %rd49;
	add.s64 	%rd74, %rd50, -4;
	ld.global.u32 	%r93, [%rd50+-4];
	setp.ne.s32 	%p43, %r93, 0;
	mov.u32 	%r154, %r14;
	@%p43 bra 	$L__BB1_5;
	setp.lt.u32 	%p44, %r50, 4;
	st.global.u32 	[%rd74], %r1;
	mov.b16 	%rs74, 0;
	mov.b32 	%r161, 0;
	@%p44 bra 	$L__BB1_22;
	add.s64 	%rd73, %rd1, 4;
	mov.b16 	%rs74, 0;
	mov.u32 	%r155, %r10;
	mov.u32 	%r156, %r2;
	mov.u32 	%r157, %r51;
	mov.u32 	%r158, %r8;
$L__BB1_9:
	ld.global.u32 	%r95, [%rd73+-4];
	setp.ne.s32 	%p45, %r95, %r1;
	@%p45 bra 	$L__BB1_12;
	ld.global.u32 	%r96, [%rd73];
	setp.ne.s32 	%p46, %r96, %r1;
	@%p46 bra 	$L__BB1_12;
	ld.global.u32 	%r97, [%rd73+4];
	setp.eq.s32 	%p47, %r97, %r1;
	selp.b16 	%rs74, 1, %rs74, %p47;
$L__BB1_12:
	mul.wide.u32 	%rd51, %r157, 4;
	add.s64 	%rd6, %rd1, %rd51;
	ld.global.u32 	%r98, [%rd6];
	setp.ne.s32 	%p48, %r98, %r1;
	@%p48 bra 	$L__BB1_15;
	ld.global.u32 	%r99, [%rd6+4];
	setp.ne.s32 	%p49, %r99, %r1;
	@%p49 bra 	$L__BB1_15;
	ld.global.u32 	%r100, [%rd6+8];
	setp.eq.s32 	%p50, %r100, %r1;
	selp.b16 	%rs74, 1, %rs74, %p50;
$L__BB1_15:
	mul.wide.u32 	%rd52, %r156, 4;
	add.s64 	%rd7, %rd1, %rd52;
	ld.global.u32 	%r101, [%rd7];
	setp.ne.s32 	%p51, %r101, %r1;
	@%p51 bra 	$L__BB1_18;
	ld.global.u32 	%r102, [%rd7+4];
	setp.ne.s32 	%p52, %r102, %r1;
	@%p52 bra 	$L__BB1_18;
	ld.global.u32 	%r103, [%rd7+8];
	setp.eq.s32 	%p53, %r103, %r1;
	selp.b16 	%rs74, 1, %rs74, %p53;
$L__BB1_18:
	mul.wide.u32 	%rd53, %r155, 4;
	add.s64 	%rd8, %rd1, %rd53;
	ld.global.u32 	%r104, [%rd8];
	setp.ne.s32 	%p54, %r104, %r1;
	@%p54 bra 	$L__BB1_21;
	ld.global.u32 	%r105, [%rd8+4];
	setp.ne.s32 	%p55, %r105, %r1;
	@%p55 bra 	$L__BB1_21;
	ld.global.u32 	%r106, [%rd8+8];
	setp.eq.s32 	%p56, %r106, %r1;
	selp.b16 	%rs74, 1, %rs74, %p56;
$L__BB1_21:
	add.s32 	%r158, %r158, 4;
	add.s32 	%r157, %r157, %r9;
	add.s32 	%r156, %r156, %r9;
	add.s32 	%r155, %r155, %r9;
	add.s64 	%rd73, %rd73, %rd2;
	setp.eq.s32 	%p57, %r158, 0;
	mov.u32 	%r161, %r5;
	@%p57 bra 	$L__BB1_22;
	bra.uni 	$L__BB1_9;
$L__BB1_22:
	setp.eq.s32 	%p58, %r4, 0;
	@%p58 bra 	$L__BB1_34;
	mul.lo.s32 	%r30, %r161, %r51;
	mul.wide.u32 	%rd54, %r30, 4;
	add.s64 	%rd16, %rd1, %rd54;
	ld.global.u32 	%r107, [%rd16];
	setp.ne.s32 	%p59, %r107, %r1;
	@%p59 bra 	$L__BB1_26;
	ld.global.u32 	%r108, [%rd16+4];
	setp.ne.s32 	%p60, %r108, %r1;
	@%p60 bra 	$L__BB1_26;
	ld.global.u32 	%r109, [%rd16+8];
	setp.eq.s32 	%p61, %r109, %r1;
	selp.b16 	%rs74, 1, %rs74, %p61;
$L__BB1_26:
	setp.eq.s32 	%p62, %r4, 1;
	@%p62 bra 	$L__BB1_34;
	add.s32 	%r31, %r30, %r51;
	mul.wide.u32 	%rd55, %r31, 4;
	add.s64 	%rd17, %rd1, %rd55;
	ld.global.u32 	%r110, [%rd17];
	setp.ne.s32 	%p63, %r110, %r1;
	@%p63 bra 	$L__BB1_30;
	ld.global.u32 	%r111, [%rd17+4];
	setp.ne.s32 	%p64, %r111, %r1;
	@%p64 bra 	$L__BB1_30;
	ld.global.u32 	%r112, [%rd17+8];
	setp.eq.s32 	%p65, %r112, %r1;
	selp.b16 	%rs74, 1, %rs74, %p65;
$L__BB1_30:
	setp.eq.s32 	%p66, %r4, 2;
	@%p66 bra 	$L__BB1_34;
	add.s32 	%r113, %r31, %r51;
	mul.wide.u32 	%rd56, %r113, 4;
	add.s64 	%rd18, %rd1, %rd56;
	ld.global.u32 	%r114, [%rd18];
	setp.ne.s32 	%p67, %r114, %r1;
	@%p67 bra 	$L__BB1_34;
	ld.global.u32 	%r115, [%rd18+4];
	setp.ne.s32 	%p68, %r115, %r1;
	@%p68 bra 	$L__BB1_34;
	ld.global.u32 	%r116, [%rd18+8];
	setp.eq.s32 	%p69, %r116, %r1;
	selp.b16 	%rs74, 1, %rs74, %p69;
$L__BB1_34:
	setp.lt.u32 	%p70, %r3, 3;
	mov.b32 	%r160, 0;
	@%p70 bra 	$L__BB1_49;
	mov.b32 	%r159, 0;
$L__BB1_36:
	mul.wide.u32 	%rd57, %r159, 4;
	add.s64 	%rd10, %rd1, %rd57;
	ld.global.u32 	%r119, [%rd10];
	setp.ne.s32 	%p71, %r119, %r1;
	@%p71 bra 	$L__BB1_39;
	add.s32 	%r24, %r159, %r51;
	mul.wide.u32 	%rd58, %r24, 4;
	add.s64 	%rd59, %rd1, %rd58;
	ld.global.u32 	%r120, [%rd59];
	setp.ne.s32 	%p72, %r120, %r1;
	@%p72 bra 	$L__BB1_39;
	add.s32 	%r121, %r24, %r51;
	mul.wide.u32 	%rd60, %r121, 4;
	add.s64 	%rd61, %rd1, %rd60;
	ld.global.u32 	%r122, [%rd61];
	setp.eq.s32 	%p73, %r122, %r1;
	selp.b16 	%rs74, 1, %rs74, %p73;
$L__BB1_39:
	ld.global.u32 	%r123, [%rd10+4];
	setp.ne.s32 	%p74, %r123, %r1;
	mul.wide.u32 	%rd62, %r51, 4;
	add.s64 	%rd11, %rd10, %rd62;
	mul.wide.u32 	%rd63, %r2, 4;
	add.s64 	%rd12, %rd10, %rd63;
	@%p74 bra 	$L__BB1_42;
	ld.global.u32 	%r124, [%rd11+4];
	setp.ne.s32 	%p75, %r124, %r1;
	@%p75 bra 	$L__BB1_42;
	ld.global.u32 	%r125, [%rd12+4];
	setp.eq.s32 	%p76, %r125, %r1;
	selp.b16 	%rs74, 1, %rs74, %p76;
$L__BB1_42:
	ld.global.u32 	%r126, [%rd10+8];
	setp.ne.s32 	%p77, %r126, %r1;
	@%p77 bra 	$L__BB1_45;
	ld.global.u32 	%r127, [%rd11+8];
	setp.ne.s32 	%p78, %r127, %r1;
	@%p78 bra 	$L__BB1_45;
	ld.global.u32 	%r128, [%rd12+8];
	setp.eq.s32 	%p79, %r128, %r1;
	selp.b16 	%rs74, 1, %rs74, %p79;
$L__BB1_45:
	ld.global.u32 	%r129, [%rd10+12];
	setp.ne.s32 	%p80, %r129, %r1;
	@%p80 bra 	$L__BB1_48;
	ld.global.u32 	%r130, [%rd11+12];
	setp.ne.s32 	%p81, %r130, %r1;
	@%p81 bra 	$L__BB1_48;
	ld.global.u32 	%r131, [%rd12+12];
	setp.eq.s32 	%p82, %r131, %r1;
	selp.b16 	%rs74, 1, %rs74, %p82;
$L__BB1_48:
	add.s32 	%r159, %r159, 4;
	setp.ne.s32 	%p83, %r159, %r7;
	mov.u32 	%r160, %r7;
	@%p83 bra 	$L__BB1_36;
$L__BB1_49:
	setp.eq.s32 	%p84, %r6, 0;
	@%p84 bra 	$L__BB1_61;
	mul.wide.u32 	%rd64, %r160, 4;
	add.s64 	%rd13, %rd1, %rd64;
	ld.global.u32 	%r132, [%rd13];
	setp.ne.s32 	%p85, %r132, %r1;
	@%p85 bra 	$L__BB1_53;
	add.s32 	%r27, %r160, %r51;
	mul.wide.u32 	%rd65, %r27, 4;
	add.s64 	%rd66, %rd1, %rd65;
	ld.global.u32 	%r133, [%rd66];
	setp.ne.s32 	%p86, %r133, %r1;
	@%p86 bra 	$L__BB1_53;
	add.s32 	%r134, %r27, %r51;
	mul.wide.u32 	%rd67, %r134, 4;
	add.s64 	%rd68, %rd1, %rd67;
	ld.global.u32 	%r135, [%rd68];
	setp.eq.s32 	%p87, %r135, %r1;
	selp.b16 	%rs74, 1, %rs74, %p87;
$L__BB1_53:
	setp.eq.s32 	%p88, %r6, 1;
	@%p88 bra 	$L__BB1_61;
	ld.global.u32 	%r136, [%rd13+4];
	setp.ne.s32 	%p89, %r136, %r1;
	add.s64 	%rd14, %rd13, %rd69;
	add.s64 	%rd15, %rd13, %rd70;
	@%p89 bra 	$L__BB1_57;
	ld.global.u32 	%r137, [%rd14+4];
	setp.ne.s32 	%p90, %r137, %r1;
	@%p90 bra 	$L__BB1_57;
	ld.global.u32 	%r138, [%rd15+4];
	setp.eq.s32 	%p91, %r138, %r1;
	selp.b16 	%rs74, 1, %rs74, %p91;
$L__BB1_57:
	setp.eq.s32 	%p92, %r6, 2;
	@%p92 bra 	$L__BB1_61;
	ld.global.u32 	%r139, [%rd13+8];
	setp.ne.s32 	%p93, %r139, %r1;
	@%p93 bra 	$L__BB1_61;
	ld.global.u32 	%r140, [%rd14+8];
	setp.ne.s32 	%p94, %r140, %r1;
	@%p94 bra 	$L__BB1_61;
	ld.global.u32 	%r141, [%rd15+8];
	setp.eq.s32 	%p95, %r141, %r1;
	selp.b16 	%rs74, 1, %rs74, %p95;
$L__BB1_61:
	ld.global.u32 	%r142, [%rd1];
	setp.ne.s32 	%p96, %r142, %r1;
	@%p96 bra 	$L__BB1_64;
	ld.global.u32 	%r143, [%rd1+16];
	setp.ne.s32 	%p97, %r143, %r1;
	@%p97 bra 	$L__BB1_64;
	ld.global.u32 	%r144, [%rd1+32];
	setp.eq.s32 	%p98, %r144, %r1;
	selp.b16 	%rs74, 1, %rs74, %p98;
$L__BB1_64:
	ld.global.u32 	%r145, [%rd1+8];
	setp.ne.s32 	%p99, %r145, %r1;
	@%p99 bra 	$L__BB1_66;
	ld.global.u32 	%r146, [%rd1+16];
	setp.eq.s32 	%p100, %r146, %r1;
	@%p100 bra 	$L__BB1_67;
$L__BB1_66:
	and.b16  	%rs65, %rs74, 255;
	setp.eq.s16 	%p101, %rs65, 0;
	@%p101 bra 	$L__BB1_68;
	bra.uni 	$L__BB1_109;
$L__BB1_67:
	ld.global.u32 	%r147, [%rd1+24];
	setp.eq.s32 	%p102, %r147, %r1;
	and.b16  	%rs66, %rs74, 255;
	setp.ne.s16 	%p103, %rs66, 0;
	or.pred  	%p104, %p102, %p103;
	@%p104 bra 	$L__BB1_109;
$L__BB1_68:
	mov.b32 	%r148, 0;
	st.global.u32 	[%rd74], %r148;
$L__BB1_69:
	add.s32 	%r153, %r153, 1;
	setp.eq.s32 	%p105, %r153, %r51;
	@%p105 bra 	$L__BB1_111;
	bra.uni 	$L__BB1_4;
$L__BB1_70:
	add.s32 	%r32, %r51, -1;
	and.b32  	%r33, %r51, 3;
	and.b32  	%r34, %r51, 2147483644;
	mov.b32 	%r35, 0;
	mul.wide.u32 	%rd47, %r51, 4;
	mul.wide.u32 	%rd48, %r2, 4;
$L__BB1_71:
	mul.lo.s32 	%r36, %r35, %r50;
	cvt.s64.s32 	%rd30, %r36;
	mov.u32 	%r163, %r50;
$L__BB1_72:
	setp.lt.s32 	%p4, %r163, 1;
	@%p4 bra 	$L__BB1_110;
	add.s32 	%r38, %r163, -1;
	cvt.u64.u32 	%rd31, %r163;
	add.s64 	%rd32, %rd31, %rd30;
	shl.b64 	%rd33, %rd32, 2;
	add.s64 	%rd34, %rd1, %rd33;
	add.s64 	%rd74, %rd34, -4;
	ld.global.u32 	%r58, [%rd34+-4];
	setp.ne.s32 	%p5, %r58, 0;
	mov.u32 	%r163, %r38;
	@%p5 bra 	$L__BB1_72;
	setp.lt.u32 	%p6, %r32, 3;
	st.global.u32 	[%rd74], %r1;
	mov.b16 	%rs90, 0;
	mov.b32 	%r165, 0;
	@%p6 bra 	$L__BB1_89;
	mov.b16 	%rs90, 0;
	mov.b32 	%r164, 0;
$L__BB1_76:
	mul.wide.u32 	%rd35, %r164, 4;
	add.s64 	%rd20, %rd1, %rd35;
	ld.global.u32 	%r61, [%rd20];
	setp.ne.s32 	%p7, %r61, %r1;
	@%p7 bra 	$L__BB1_79;
	add.s32 	%r40, %r164, %r51;
	mul.wide.u32 	%rd36, %r40, 4;
	add.s64 	%rd37, %rd1, %rd36;
	ld.global.u32 	%r62, [%rd37];
	setp.ne.s32 	%p8, %r62, %r1;
	@%p8 bra 	$L__BB1_79;
	add.s32 	%r63, %r40, %r51;
	mul.wide.u32 	%rd38, %r63, 4;
	add.s64 	%rd39, %rd1, %rd38;
	ld.global.u32 	%r64, [%rd39];
	setp.eq.s32 	%p9, %r64, %r1;
	selp.b16 	%rs90, 1, %rs90, %p9;
$L__BB1_79:
	ld.global.u32 	%r65, [%rd20+4];
	setp.ne.s32 	%p10, %r65, %r1;
	add.s64 	%rd21, %rd20, %rd47;
	add.s64 	%rd22, %rd20, %rd48;
	@%p10 bra 	$L__BB1_82;
	ld.global.u32 	%r66, [%rd21+4];
	setp.ne.s32 	%p11, %r66, %r1;
	@%p11 bra 	$L__BB1_82;
	ld.global.u32 	%r67, [%rd22+4];
	setp.eq.s32 	%p12, %r67, %r1;
	selp.b16 	%rs90, 1, %rs90, %p12;
$L__BB1_82:
	ld.global.u32 	%r68, [%rd20+8];
	setp.ne.s32 	%p13, %r68, %r1;
	@%p13 bra 	$L__BB1_85;
	ld.global.u32 	%r69, [%rd21+8];
	setp.ne.s32 	%p14, %r69, %r1;
	@%p14 bra 	$L__BB1_85;
	ld.global.u32 	%r70, [%rd22+8];
	setp.eq.s32 	%p15, %r70, %r1;
	selp.b16 	%rs90, 1, %rs90, %p15;
$L__BB1_85:
	ld.global.u32 	%r71, [%rd20+12];
	setp.ne.s32 	%p16, %r71, %r1;
	@%p16 bra 	$L__BB1_88;
	ld.global.u32 	%r72, [%rd21+12];
	setp.ne.s32 	%p17, %r72, %r1;
	@%p17 bra 	$L__BB1_88;
	ld.global.u32 	%r73, [%rd22+12];
	setp.eq.s32 	%p18, %r73, %r1;
	selp.b16 	%rs90, 1, %rs90, %p18;
$L__BB1_88:
	add.s32 	%r164, %r164, 4;
	setp.ne.s32 	%p19, %r164, %r34;
	mov.u32 	%r165, %r34;
	@%p19 bra 	$L__BB1_76;
$L__BB1_89:
	setp.eq.s32 	%p20, %r33, 0;
	@%p20 bra 	$L__BB1_101;
	mul.wide.u32 	%rd42, %r165, 4;
	add.s64 	%rd23, %rd1, %rd42;
	ld.global.u32 	%r74, [%rd23];
	setp.ne.s32 	%p21, %r74, %r1;
	@%p21 bra 	$L__BB1_93;
	add.s32 	%r43, %r165, %r51;
	mul.wide.u32 	%rd43, %r43, 4;
	add.s64 	%rd44, %rd1, %rd43;
	ld.global.u32 	%r75, [%rd44];
	setp.ne.s32 	%p22, %r75, %r1;
	@%p22 bra 	$L__BB1_93;
	add.s32 	%r76, %r43, %r51;
	mul.wide.u32 	%rd45, %r76, 4;
	add.s64 	%rd46, %rd1, %rd45;
	ld.global.u32 	%r77, [%rd46];
	setp.eq.s32 	%p23, %r77, %r1;
	selp.b16 	%rs90, 1, %rs90, %p23;
$L__BB1_93:
	setp.eq.s32 	%p24, %r33, 1;
	@%p24 bra 	$L__BB1_101;
	ld.global.u32 	%r78, [%rd23+4];
	setp.ne.s32 	%p25, %r78, %r1;
	add.s64 	%rd24, %rd23, %rd47;
	add.s64 	%rd25, %rd23, %rd48;
	@%p25 bra 	$L__BB1_97;
	ld.global.u32 	%r79, [%rd24+4];
	setp.ne.s32 	%p26, %r79, %r1;
	@%p26 bra 	$L__BB1_97;
	ld.global.u32 	%r80, [%rd25+4];
	setp.eq.s32 	%p27, %r80, %r1;
	selp.b16 	%rs90, 1, %rs90, %p27;
$L__BB1_97:
	setp.eq.s32 	%p28, %r33, 2;
	@%p28 bra 	$L__BB1_101;
	ld.global.u32 	%r81, [%rd23+8];
	setp.ne.s32 	%p29, %r81, %r1;
	@%p29 bra 	$L__BB1_101;
	ld.global.u32 	%r82, [%rd24+8];
	setp.ne.s32 	%p30, %r82, %r1;
	@%p30 bra 	$L__BB1_101;
	ld.global.u32 	%r83, [%rd25+8];
	setp.eq.s32 	%p31, %r83, %r1;
	selp.b16 	%rs90, 1, %rs90, %p31;
$L__BB1_101:
	ld.global.u32 	%r84, [%rd1];
	setp.ne.s32 	%p32, %r84, %r1;
	@%p32 bra 	$L__BB1_104;
	ld.global.u32 	%r85, [%rd1+16];
	setp.ne.s32 	%p33, %r85, %r1;
	@%p33 bra 	$L__BB1_104;
	ld.global.u32 	%r86, [%rd1+32];
	setp.eq.s32 	%p34, %r86, %r1;
	selp.b16 	%rs90, 1, %rs90, %p34;
$L__BB1_104:
	ld.global.u32 	%r87, [%rd1+8];
	setp.ne.s32 	%p35, %r87, %r1;
	@%p35 bra 	$L__BB1_108;
	ld.global.u32 	%r88, [%rd1+16];
	setp.ne.s32 	%p36, %r88, %r1;
	@%p36 bra 	$L__BB1_108;
	ld.global.u32 	%r89, [%rd1+24];
	setp.ne.s32 	%p38, %r89, %r1;
	and.b16  	%rs60, %rs90, 255;
	setp.eq.s16 	%p39, %rs60, 0;
	and.pred  	%p40, %p38, %p39;
	@%p40 bra 	$L__BB1_107;
	bra.uni 	$L__BB1_109;
$L__BB1_107:
	mov.b32 	%r90, 0;
	st.global.u32 	[%rd74], %r90;
	bra.uni 	$L__BB1_110;
$L__BB1_108:
	and.b16  	%rs59, %rs90, 255;
	setp.eq.s16 	%p37, %rs59, 0;
	@%p37 bra 	$L__BB1_107;
$L__BB1_109:
	st.global.u32 	[%rd74], %r49;
	bra.uni 	$L__BB1_118;
$L__BB1_110:
	add.s32 	%r35, %r35, 1;
	setp.eq.s32 	%p41, %r35, %r51;
	@%p41 bra 	$L__BB1_111;
	bra.uni 	$L__BB1_71;
$L__BB1_111:
	mov.b32 	%r166, 0;
$L__BB1_112:
	mul.lo.s32 	%r150, %r166, %r50;
	mul.wide.s32 	%rd71, %r150, 4;
	add.s64 	%rd27, %rd1, %rd71;
	ld.global.u32 	%r151, [%rd27];
	setp.ne.s32 	%p106, %r151, 0;
	@%p106 bra 	$L__BB1_117;
	mov.u32 	%r167, %r50;
$L__BB1_114:
	setp.lt.s32 	%p107, %r167, 1;
	@%p107 bra 	$L__BB1_117;
	add.s32 	%r47, %r167, -1;
	mul.wide.u32 	%rd72, %r167, 4;
	add.s64 	%rd28, %rd27, %rd72;
	ld.global.u32 	%r152, [%rd28+-4];
	setp.ne.s32 	%p109, %r152, 0;
	mov.u32 	%r167, %r47;
	@%p109 bra 	$L__BB1_114;
	st.global.u32 	[%rd28+-4], %r49;
	bra.uni 	$L__BB1_118;
$L__BB1_117:
	add.s32 	%r166, %r166, 1;
	setp.ne.s32 	%p108, %r166, %r51;
	@%p108 bra 	$L__BB1_112;
$L__BB1_118:
	ret;

}


// ===== COMPILED SASS (sm_100) =====

	.target	sm_100

	.elftype	@"ET_EXEC"


//--------------------- .note.nv.tkinfo           --------------------------
	.section	.note.nv.tkinfo,"",@"SHT_NOTE"
	.sectionflags	@"SHF_NOTE_NV_TKINFO"
	.tkinfo
        /*0018*/ 	.word	0x00000002
        /*0030*/ 	.string	""
        /*0030*/ 	.string	"ptxas"
        /*0030*/ 	.string	"Cuda compilation tools, release 13.0, V13.0.88"
        /*0030*/ 	.string	"Build cuda_13.0.r13.0/compiler.36424714_0"
        /*0030*/ 	.string	"-arch sm_100 -m 64 "



//--------------------- .note.nv.cuinfo           --------------------------
	.section	.note.nv.cuinfo,"",@"SHT_NOTE"
	.sectionflags	@"SHF_NOTE_NV_CUINFO"
        /*0018*/ 	.short	0x0002
        /*001a*/ 	.short	0x0064
        /*001c*/ 	.short	0x0082
	.zero		2


//--------------------- .nv.info                  --------------------------
	.section	.nv.info,"",@"SHT_CUDA_INFO"
	.align	4


	//----- nvinfo : EIATTR_REGCOUNT
	.align		4
        /*0000*/ 	.byte	0x04, 0x2f
        /*0002*/ 	.short	(.L_10 - .L_9)
	.align		4
.L_9:
        /*0004*/ 	.word	index@(_Z10randomMovePiiiiy)
        /*0008*/ 	.word	0x0000000d


	//----- nvinfo : EIATTR_FRAME_SIZE
	.align		4
.L_10:
        /*000c*/ 	.byte	0x04, 0x11
        /*000e*/ 	.short	(.L_12 - .L_11)
	.align		4
.L_11:
        /*0010*/ 	.word	index@(_Z10randomMovePiiiiy)
        /*0014*/ 	.word	0x00000000


	//----- nvinfo : EIATTR_REGCOUNT
	.align		4
.L_12:
        /*0018*/ 	.byte	0x04, 0x2f
        /*001a*/ 	.short	(.L_14 - .L_13)
	.align		4
.L_13:
        /*001c*/ 	.word	index@(_Z13lookaheadMovePiiii)
        /*0020*/ 	.word	0x0000001f


	//----- nvinfo : EIATTR_FRAME_SIZE
	.align		4
.L_14:
        /*0024*/ 	.byte	0x04, 0x11
        /*0026*/ 	.short	(.L_16 - .L_15)
	.align		4
.L_15:
        /*0028*/ 	.word	index@(_Z13lookaheadMovePiiii)
        /*002c*/ 	.word	0x00000000


	//----- nvinfo : EIATTR_MIN_STACK_SIZE
	.align		4
.L_16:
        /*0030*/ 	.byte	0x04, 0x12
        /*0032*/ 	.short	(.L_18 - .L_17)
	.align		4
.L_17:
        /*0034*/ 	.word	index@(_Z13lookaheadMovePiiii)
        /*0038*/ 	.word	0x00000000


	//----- nvinfo : EIATTR_MIN_STACK_SIZE
	.align		4
.L_18:
        /*003c*/ 	.byte	0x04, 0x12
        /*003e*/ 	.short	(.L_20 - .L_19)
	.align		4
.L_19:
        /*0040*/ 	.word	index@(_Z10randomMovePiiiiy)
        /*0044*/ 	.word	0x00000000
.L_20:


//--------------------- .nv.compat                --------------------------
	.section	.nv.compat,"",@"SHT_CUDA_COMPAT_INFO"
	.align	4
        /*0000*/ 	.byte	0x02, 0x09, 0x00, 0x00, 0x02, 0x02, 0x01, 0x00, 0x02, 0x05, 0x05, 0x00, 0x03, 0x07, 0x01, 0x01
        /*0010*/ 	.byte	0x02, 0x03, 0x00, 0x00, 0x02, 0x06, 0x01, 0x00, 0x04, 0x0b, 0x08, 0x00, 0x09, 0x00, 0x00, 0x00
        /*0020*/ 	.byte	0x00, 0x00, 0x00, 0x00


//--------------------- .nv.info._Z13lookaheadMovePiiii --------------------------
	.section	.nv.info._Z13lookaheadMovePiiii,"",@"SHT_CUDA_INFO"
	.sectionflags	@""
	.align	4


	//----- nvinfo : EIATTR_CUDA_API_VERSION
	.align		4
        /*0000*/ 	.byte	0x04, 0x37
        /*0002*/ 	.short	(.L_22 - .L_21)
.L_21:
        /*0004*/ 	.word	0x00000082


	//----- nvinfo : EIATTR_KPARAM_INFO
	.align		4
.L_22:
        /*0008*/ 	.byte	0x04, 0x17
        /*000a*/ 	.short	(.L_24 - .L_23)
.L_23:
        /*000c*/ 	.word	0x00000000
        /*0010*/ 	.short	0x0003
        /*0012*/ 	.short	0x0010
        /*0014*/ 	.byte	0x00, 0xf0, 0x11, 0x00


	//----- nvinfo : EIATTR_KPARAM_INFO
	.align		4
.L_24:
        /*0018*/ 	.byte	0x04, 0x17
        /*001a*/ 	.short	(.L_26 - .L_25)
.L_25:
        /*001c*/ 	.word	0x00000000
        /*0020*/ 	.short	0x0002
        /*0022*/ 	.short	0x000c
        /*0024*/ 	.byte	0x00, 0xf0, 0x11, 0x00


	//----- nvinfo : EIATTR_KPARAM_INFO
	.align		4
.L_26:
        /*0028*/ 	.byte	0x04, 0x17
        /*002a*/ 	.short	(.L_28 - .L_27)
.L_27:
        /*002c*/ 	.word	0x00000000
        /*0030*/ 	.short	0x0001
        /*0032*/ 	.short	0x0008
        /*0034*/ 	.byte	0x00, 0xf0, 0x11, 0x00


	//----- nvinfo : EIATTR_KPARAM_INFO
	.align		4
.L_28:
        /*0038*/ 	.byte	0x04, 0x17
        /*003a*/ 	.short	(.L_30 - .L_29)
.L_29:
        /*003c*/ 	.word	0x00000000
        /*0040*/ 	.short	0x0000
        /*0042*/ 	.short	0x0000
        /*0044*/ 	.byte	0x00, 0xf5, 0x21, 0x00


	//----- nvinfo : EIATTR_SPARSE_MMA_MASK
	.align		4
.L_30:
        /*0048*/ 	.byte	0x03, 0x50
        /*004a*/ 	.short	0x0000


	//----- nvinfo : EIATTR_MAXREG_COUNT
	.align		4
        /*004c*/ 	.byte	0x03, 0x1b
        /*004e*/ 	.short	0x00ff


	//----- nvinfo : EIATTR_MERCURY_ISA_VERSION
	.align		4
        /*0050*/ 	.byte	0x03, 0x5f
        /*0052*/ 	.short	0x0101


	//----- nvinfo : EIATTR_VRC_CTA_INIT_COUNT
	.align		4
        /*0054*/ 	.byte	0x02, 0x4a
	.zero		1
	.zero		1


	//----- nvinfo : EIATTR_EXIT_INSTR_OFFSETS
	.align		4
        /*0058*/ 	.byte	0x04, 0x1c
        /*005a*/ 	.short	(.L_32 - .L_31)


	//   ....[0]....
.L_31:
        /*005c*/ 	.word	0x00000070


	//   ....[1]....
        /*0060*/ 	.word	0x000000a0


	//   ....[2]....
        /*0064*/ 	.word	0x00001b30


	//   ....[3]....
        /*0068*/ 	.word	0x00001b50


	//   ....[4]....
        /*006c*/ 	.word	0x00001b80


	//----- nvinfo : EIATTR_CBANK_PARAM_SIZE
	.align		4
.L_32:
        /*0070*/ 	.byte	0x03, 0x19
        /*0072*/ 	.short	0x0014


	//----- nvinfo : EIATTR_PARAM_CBANK
	.align		4
        /*0074*/ 	.byte	0x04, 0x0a
        /*0076*/ 	.short	(.L_34 - .L_33)
	.align		4
.L_33:
        /*0078*/ 	.word	index@(.nv.constant0._Z13lookaheadMovePiiii)
        /*007c*/ 	.short	0x0380
        /*007e*/ 	.short	0x0014


	//----- nvinfo : EIATTR_SW_WAR
	.align		4
.L_34:
        /*0080*/ 	.byte	0x04, 0x36
        /*0082*/ 	.short	(.L_36 - .L_35)
.L_35:
        /*0084*/ 	.word	0x00000008
.L_36:


//--------------------- .nv.info._Z10randomMovePiiiiy --------------------------
	.section	.nv.info._Z10randomMovePiiiiy,"",@"SHT_CUDA_INFO"
	.sectionflags	@""
	.align	4


	//----- nvinfo : EIATTR_CUDA_API_VERSION
	.align		4
        /*0000*/ 	.byte	0x04, 0x37
        /*0002*/ 	.short	(.L_38 - .L_37)
.L_37:
        /*0004*/ 	.word	0x00000082


	//----- nvinfo : EIATTR_KPARAM_INFO
	.align		4
.L_38:
        /*0008*/ 	.byte	0x04, 0x17
        /*000a*/ 	.short	(.L_40 - .L_39)
.L_39:
        /*000c*/ 	.word	0x00000000
        /*0010*/ 	.short	0x0004
        /*0012*/ 	.short	0x0018
        /*0014*/ 	.byte	0x00, 0xf0, 0x21, 0x00


	//----- nvinfo : EIATTR_KPARAM_INFO
	.align		4
.L_40:
        /*0018*/ 	.byte	0x04, 0x17
        /*001a*/ 	.short	(.L_42 - .L_41)
.L_41:
        /*001c*/ 	.word	0x00000000
        /*0020*/ 	.short	0x0003
        /*0022*/ 	.short	0x0010
        /*0024*/ 	.byte	0x00, 0xf0, 0x11, 0x00


	//----- nvinfo : EIATTR_KPARAM_INFO
	.align		4
.L_42:
        /*0028*/ 	.byte	0x04, 0x17
        /*002a*/ 	.short	(.L_44 - .L_43)
.L_43:
        /*002c*/ 	.word	0x00000000
        /*0030*/ 	.short	0x0002
        /*0032*/ 	.short	0x000c
        /*0034*/ 	.byte	0x00, 0xf0, 0x11, 0x00


	//----- nvinfo : EIATTR_KPARAM_INFO
	.align		4
.L_44:
        /*0038*/ 	.byte	0x04, 0x17
        /*003a*/ 	.short	(.L_46 - .L_45)
.L_45:
        /*003c*/ 	.word	0x00000000
        /*0040*/ 	.short	0x0001
        /*0042*/ 	.short	0x0008
        /*0044*/ 	.byte	0x00, 0xf0, 0x11, 0x00


	//----- nvinfo : EIATTR_KPARAM_INFO
	.align		4
.L_46:
        /*0048*/ 	.byte	0x04, 0x17
        /*004a*/ 	.short	(.L_48 - .L_47)
.L_47:
        /*004c*/ 	.word	0x00000000
        /*0050*/ 	.short	0x0000
        /*0052*/ 	.short	0x0000
        /*0054*/ 	.byte	0x00, 0xf5, 0x21, 0x00


	//----- nvinfo : EIATTR_SPARSE_MMA_MASK
	.align		4
.L_48:
        /*0058*/ 	.byte	0x03, 0x50
        /*005a*/ 	.short	0x0000


	//----- nvinfo : EIATTR_MAXREG_COUNT
	.align		4
        /*005c*/ 	.byte	0x03, 0x1b
        /*005e*/ 	.short	0x00ff


	//----- nvinfo : EIATTR_MERCURY_ISA_VERSION
	.align		4
        /*0060*/ 	.byte	0x03, 0x5f
        /*0062*/ 	.short	0x0101


	//----- nvinfo : EIATTR_VRC_CTA_INIT_COUNT
	.align		4
        /*0064*/ 	.byte	0x02, 0x4a
	.zero		1
	.zero		1


	//----- nvinfo : EIATTR_EXIT_INSTR_OFFSETS
	.align		4
        /*0068*/ 	.byte	0x04, 0x1c
        /*006a*/ 	.short	(.L_50 - .L_49)


	//   ....[0]....
.L_49:
        /*006c*/ 	.word	0x00000070


	//   ....[1]....
        /*0070*/ 	.word	0x000003b0


	//   ....[2]....
        /*0074*/ 	.word	0x00000560


	//----- nvinfo : EIATTR_CBANK_PARAM_SIZE
	.align		4
.L_50:
        /*0078*/ 	.byte	0x03, 0x19
        /*007a*/ 	.short	0x0020


	//----- nvinfo : EIATTR_PARAM_CBANK
	.align		4
        /*007c*/ 	.byte	0x04, 0x0a
        /*007e*/ 	.short	(.L_52 - .L_51)
	.align		4
.L_51:
        /*0080*/ 	.word	index@(.nv.constant0._Z10randomMovePiiiiy)
        /*0084*/ 	.short	0x0380
        /*0086*/ 	.short	0x0020


	//----- nvinfo : EIATTR_SW_WAR
	.align		4
.L_52:
        /*0088*/ 	.byte	0x04, 0x36
        /*008a*/ 	.short	(.L_54 - .L_53)
.L_53:
        /*008c*/ 	.word	0x00000008
.L_54:


//--------------------- .nv.callgraph             --------------------------
	.section	.nv.callgraph,"",@"SHT_CUDA_CALLGRAPH"
	.align	4
	.sectionentsize	8
	.align		4
        /*0000*/ 	.word	0x00000000
	.align		4
        /*0004*/ 	.word	0xffffffff
	.align		4
        /*0008*/ 	.word	0x00000000
	.align		4
        /*000c*/ 	.word	0xfffffffe
	.align		4
        /*0010*/ 	.word	0x00000000
	.align		4
        /*0014*/ 	.word	0xfffffffd
	.align		4
        /*0018*/ 	.word	0x00000000
	.align		4
        /*001c*/ 	.word	0xfffffffc


//--------------------- .nv.constant4             --------------------------
	.section	.nv.constant4,"a",@progbits
	.align	8
	.align		8
.nv.constant4:
        /*0000*/ 	.dword	precalc_xorwow_matrix
	.align		8
        /*0008*/ 	.dword	precalc_xorwow_offset_matrix
	.align		8
        /*0010*/ 	.dword	mrg32k3aM1
	.align		8
        /*0018*/ 	.dword	mrg32k3aM2
	.align		8
        /*0020*/ 	.dword	mrg32k3aM1SubSeq
	.align		8
        /*0028*/ 	.dword	mrg32k3aM2SubSeq
	.align		8
        /*0030*/ 	.dword	mrg32k3aM1Seq
	.align		8
        /*0038*/ 	.dword	mrg32k3aM2Seq


//--------------------- .nv.constant3             --------------------------
	.section	.nv.constant3,"a",@progbits
	.align	8
.nv.constant3:
	.type		__cr_lgamma_table,@object
	.size		__cr_lgamma_table,(.L_8 - __cr_lgamma_table)
__cr_lgamma_table:
        /*0000*/ 	.byte	0x00, 0x00, 0x00, 0x00, 0x00, 0x00, 0x00, 0x00, 0x00, 0x00, 0x00, 0x00, 0x00, 0x00, 0x00, 0x00
        /*0010*/ 	.byte	0xef, 0x39, 0xfa, 0xfe, 0x42, 0x2e, 0xe6, 0x3f, 0x02, 0x20, 0x2a, 0xfa, 0x0b, 0xab, 0xfc, 0x3f
        /*0020*/ 	.byte	0xf9, 0x2c, 0x92, 0x7c, 0xa7, 0x6c, 0x09, 0x40, 0xc9, 0x79, 0x44, 0x3c, 0x64, 0x26, 0x13, 0x40
        /*0030*/ 	.byte	0xca, 0x01, 0xcf, 0x3a, 0x27, 0x51, 0x1a, 0x40, 0x30, 0xcc, 0x2d, 0xf3, 0xe1, 0x0c, 0x21, 0x40
        /*0040*/ 	.byte	0x0d, 0xb7, 0xfc, 0x82, 0x8e, 0x35, 0x25, 0x40
.L_8:


//--------------------- .text._Z13lookaheadMovePiiii --------------------------
	.section	.text._Z13lookaheadMovePiiii,"ax",@progbits
	.align	128
        .global         _Z13lookaheadMovePiiii
        .type           _Z13lookaheadMovePiiii,@function
        .size           _Z13lookaheadMovePiiii,(.L_x_51 - _Z13lookaheadMovePiiii)
        .other          _Z13lookaheadMovePiiii,@"STO_CUDA_ENTRY STV_DEFAULT"
_Z13lookaheadMovePiiii:
.text._Z13lookaheadMovePiiii:
[----:B------:R-:W-:Y:S01]  /*0000*/  LDC R1, c[0x0][0x37c] ;  /* 0x0000df00ff017b82 */ /* 0x000fe20000000800 */
[----:B------:R-:W0:Y:S07]  /*0010*/  S2R R0, SR_TID.X ;  /* 0x0000000000007919 */ /* 0x000e2e0000002100 */
[----:B------:R-:W1:Y:S01]  /*0020*/  S2UR UR4, SR_CTAID.X ;  /* 0x00000000000479c3 */ /* 0x000e620000002500 */
[----:B------:R-:W1:Y:S02]  /*0030*/  LDCU UR5, c[0x0][0x360] ;  /* 0x00006c00ff0577ac */ /* 0x000e640008000800 */
[----:B-1----:R-:W-:Y:S01]  /*0040*/  UIMAD UR4, UR4, UR5, URZ ;  /* 0x00000005040472a4 */ /* 0x002fe2000f8e02ff */
[----:B0-----:R-:W-:-:S05]  /*0050*/  IMAD.MOV R0, RZ, RZ, -R0 ;  /* 0x000000ffff007224 */ /* 0x001fca00078e0a00 */
[----:B------:R-:W-:-:S13]  /*0060*/  ISETP.NE.AND P0, PT, R0, UR4, PT ;  /* 0x0000000400007c0c */ /* 0x000fda000bf05270 */
[----:B------:R-:W-:Y:S05]  /*0070*/  @P0 EXIT ;  /* 0x000000000000094d */ /* 0x000fea0003800000 */
[----:B------:R-:W0:Y:S02]  /*0080*/  LDC R0, c[0x0][0x390] ;  /* 0x0000e400ff007b82 */ /* 0x000e240000000800 */
[----:B0-----:R-:W-:-:S13]  /*0090*/  ISETP.GE.AND P0, PT, R0, 0x1, PT ;  /* 0x000000010000780c */ /* 0x001fda0003f06270 */
[----:B------:R-:W-:Y:S05]  /*00a0*/  @!P0 EXIT ;  /* 0x000000000000894d */ /* 0x000fea0003800000 */
[----:B------:R-:W0:Y:S01]  /*00b0*/  LDC.64 R6, c[0x0][0x388] ;  /* 0x0000e200ff067b82 */ /* 0x000e220000000a00 */
[----:B------:R-:W1:Y:S01]  /*00c0*/  LDCU.64 UR6, c[0x0][0x358] ;  /* 0x00006b00ff0677ac */ /* 0x000e620008000a00 */
[C---:B------:R-:W-:Y:S02]  /*00d0*/  IMAD.SHL.U32 R18, R0.reuse, 0x2, RZ ;  /* 0x0000000200127824 */ /* 0x040fe400078e00ff */
[----:B------:R-:W-:Y:S01]  /*00e0*/  VIADD R2, R0, 0xffffffff ;  /* 0xffffffff00027836 */ /* 0x000fe20000000000 */
[----:B0-----:R-:W-:Y:S02]  /*00f0*/  ISETP.GE.AND P0, PT, R7, 0x1, PT ;  /* 0x000000010700780c */ /* 0x001fe40003f06270 */
[----:B------:R-:W-:-:S11]  /*0100*/  IADD3 R9, PT, PT, -R6, 0x3, RZ ;  /* 0x0000000306097810 */ /* 0x000fd60007ffe1ff */
[----:B-1----:R-:W-:Y:S05]  /*0110*/  @!P0 BRA `(.L_x_0) ;  /* 0x0000000c00e48947 */ /* 0x002fea0003800000 */
[C---:B------:R-:W-:Y:S01]  /*0120*/  LOP3.LUT R8, R7.reuse, 0x3, RZ, 0xc0, !PT ;  /* 0x0000000307087812 */ /* 0x040fe200078ec0ff */
[C---:B------:R-:W-:Y:S01]  /*0130*/  IMAD.SHL.U32 R4, R0.reuse, 0x4, RZ ;  /* 0x0000000400047824 */ /* 0x040fe200078e00ff */
[----:B------:R-:W-:Y:S01]  /*0140*/  LOP3.LUT R7, R7, 0x7ffffffc, RZ, 0xc0, !PT ;  /* 0x7ffffffc07077812 */ /* 0x000fe200078ec0ff */
[----:B------:R-:W-:Y:S01]  /*0150*/  IMAD R3, R0, 0x3, RZ ;  /* 0x0000000300037824 */ /* 0x000fe200078e02ff */
[----:B------:R-:W-:Y:S01]  /*0160*/  ISETP.GE.U32.AND P1, PT, R2, 0x3, PT ;  /* 0x000000030200780c */ /* 0x000fe20003f26070 */
[----:B------:R-:W-:Y:S01]  /*0170*/  IMAD.MOV.U32 R2, RZ, RZ, RZ ;  /* 0x000000ffff027224 */ /* 0x000fe200078e00ff */
[C---:B------:R-:W-:Y:S02]  /*0180*/  LOP3.LUT R6, R0.reuse, 0x3, RZ, 0xc0, !PT ;  /* 0x0000000300067812 */ /* 0x040fe400078ec0ff */
[----:B------:R-:W-:Y:S01]  /*0190*/  LOP3.LUT R5, R0, 0x7ffffffc, RZ, 0xc0, !PT ;  /* 0x7ffffffc00057812 */ /* 0x000fe200078ec0ff */
[----:B------:R-:W-:-:S08]  /*01a0*/  IMAD.MOV R0, RZ, RZ, -R7 ;  /* 0x000000ffff007224 */ /* 0x000fd000078e0a07 */
.L_x_27:
[----:B0-----:R-:W0:Y:S08]  /*01b0*/  LDC R17, c[0x0][0x38c] ;  /* 0x0000e300ff117b82 */ /* 0x001e300000000800 */
[----:B-1----:R-:W1:Y:S08]  /*01c0*/  LDC R19, c[0x0][0x38c] ;  /* 0x0000e300ff137b82 */ /* 0x002e700000000800 */
[----:B--2---:R-:W2:Y:S02]  /*01d0*/  LDC.64 R14, c[0x0][0x380] ;  /* 0x0000e000ff0e7b82 */ /* 0x004ea40000000a00 */
.L_x_2:
[----:B0-----:R-:W-:-:S13]  /*01e0*/  ISETP.GE.AND P0, PT, R17, 0x1, PT ;  /* 0x000000011100780c */ /* 0x001fda0003f06270 */
[----:B------:R-:W-:Y:S05]  /*01f0*/  @!P0 BRA `(.L_x_1) ;  /* 0x0000000c00988947 */ /* 0x000fea0003800000 */
[----:B-1----:R-:W-:-:S04]  /*0200*/  IMAD R11, R2, R19, R17 ;  /* 0x00000013020b7224 */ /* 0x002fc800078e0211 */
[----:B--2---:R-:W-:-:S05]  /*0210*/  IMAD.WIDE.U32 R10, R11, 0x4, R14 ;  /* 0x000000040b0a7825 */ /* 0x004fca00078e000e */
[----:B------:R-:W2:Y:S01]  /*0220*/  LDG.E R13, desc[UR6][R10.64+-0x4] ;  /* 0xfffffc060a0d7981 */ /* 0x000ea2000c1e1900 */
[----:B------:R-:W-:Y:S01]  /*0230*/  IADD3 R12, P2, PT, R10, -0x4, RZ ;  /* 0xfffffffc0a0c7810 */ /* 0x000fe20007f5e0ff */
[----:B------:R-:W-:Y:S01]  /*0240*/  VIADD R17, R17, 0xffffffff ;  /* 0xffffffff11117836 */ /* 0x000fe20000000000 */
[----:B--2---:R-:W-:Y:S02]  /*0250*/  ISETP.NE.AND P0, PT, R13, RZ, PT ;  /* 0x000000ff0d00720c */ /* 0x004fe40003f05270 */
[----:B------:R-:W-:-:S11]  /*0260*/  IADD3.X R13, PT, PT, R11, -0x1, RZ, P2, !PT ;  /* 0xffffffff0b0d7810 */ /* 0x000fd600017fe4ff */
[----:B------:R-:W-:Y:S05]  /*0270*/  @P0 BRA `(.L_x_2) ;  /* 0xfffffffc00d80947 */ /* 0x000fea000383ffff */
[----:B------:R-:W0:Y:S01]  /*0280*/  LDC.64 R10, c[0x0][0x380] ;  /* 0x0000e000ff0a7b82 */ /* 0x000e220000000a00 */
[----:B------:R-:W-:Y:S01]  /*0290*/  ISETP.GE.U32.AND P0, PT, R19, 0x4, PT ;  /* 0x000000041300780c */ /* 0x000fe20003f06070 */
[----:B------:R-:W-:Y:S01]  /*02a0*/  IMAD.MOV.U32 R16, RZ, RZ, 0x4 ;  /* 0x00000004ff107424 */ /* 0x000fe200078e00ff */
[----:B------:R1:W-:Y:S01]  /*02b0*/  STG.E desc[UR6][R12.64], R9 ;  /* 0x000000090c007986 */ /* 0x0003e2000c101906 */
[----:B------:R-:W-:Y:S01]  /*02c0*/  IMAD.MOV.U32 R17, RZ, RZ, 0x0 ;  /* 0x00000000ff117424 */ /* 0x000fe200078e00ff */
[----:B------:R-:W-:Y:S01]  /*02d0*/  PRMT R20, RZ, 0x7610, R20 ;  /* 0x00007610ff147816 */ /* 0x000fe20000000014 */
[----:B------:R-:W-:Y:S02]  /*02e0*/  IMAD.MOV.U32 R19, RZ, RZ, RZ ;  /* 0x000000ffff137224 */ /* 0x000fe400078e00ff */
[----:B0-----:R-:W-:-:S06]  /*02f0*/  IMAD.WIDE.U32 R16, R10, 0x1, R16 ;  /* 0x000000010a107825 */ /* 0x001fcc00078e0010 */
[----:B-1----:R-:W-:Y:S05]  /*0300*/  @!P0 BRA `(.L_x_3) ;  /* 0x0000000000dc8947 */ /* 0x002fea0003800000 */
[----:B------:R-:W0:Y:S01]  /*0310*/  LDC R19, c[0x0][0x390] ;  /* 0x0000e400ff137b82 */ /* 0x000e220000000800 */
[----:B------:R-:W-:Y:S01]  /*0320*/  IMAD.IADD R11, R17, 0x1, R11 ;  /* 0x00000001110b7824 */ /* 0x000fe200078e020b */
[----:B------:R-:W-:Y:S01]  /*0330*/  PRMT R20, RZ, 0x7610, R20 ;  /* 0x00007610ff147816 */ /* 0x000fe20000000014 */
[----:B------:R-:W-:Y:S02]  /*0340*/  IMAD.MOV.U32 R10, RZ, RZ, R16 ;  /* 0x000000ffff0a7224 */ /* 0x000fe400078e0010 */
[----:B------:R-:W-:Y:S02]  /*0350*/  IMAD.MOV.U32 R23, RZ, RZ, R3 ;  /* 0x000000ffff177224 */ /* 0x000fe400078e0003 */
[----:B------:R-:W-:Y:S01]  /*0360*/  IMAD.MOV.U32 R21, RZ, RZ, R18 ;  /* 0x000000ffff157224 */ /* 0x000fe200078e0012 */
[----:B------:R-:W1:Y:S01]  /*0370*/  LDC.64 R14, c[0x0][0x380] ;  /* 0x0000e000ff0e7b82 */ /* 0x000e620000000a00 */
[----:B------:R-:W-:-:S07]  /*0380*/  IMAD.MOV.U32 R22, RZ, RZ, R0 ;  /* 0x000000ffff167224 */ /* 0x000fce00078e0000 */
.L_x_8:
[----:B------:R-:W2:Y:S02]  /*0390*/  LDG.E R16, desc[UR6][R10.64+-0x4] ;  /* 0xfffffc060a107981 */ /* 0x000ea4000c1e1900 */
[----:B--2---:R-:W-:-:S13]  /*03a0*/  ISETP.NE.AND P0, PT, R16, R9, PT ;  /* 0x000000091000720c */ /* 0x004fda0003f05270 */
[----:B------:R-:W-:Y:S05]  /*03b0*/  @P0 BRA `(.L_x_4) ;  /* 0x0000000000180947 */ /* 0x000fea0003800000 */
[----:B------:R-:W2:Y:S02]  /*03c0*/  LDG.E R16, desc[UR6][R10.64] ;  /* 0x000000060a107981 */ /* 0x000ea4000c1e1900 */
[----:B--2---:R-:W-:-:S13]  /*03d0*/  ISETP.NE.AND P0, PT, R16, R9, PT ;  /* 0x000000091000720c */ /* 0x004fda0003f05270 */
[----:B------:R-:W2:Y:S02]  /*03e0*/  @!P0 LDG.E R16, desc[UR6][R10.64+0x4] ;  /* 0x000004060a108981 */ /* 0x000ea4000c1e1900 */
[----:B--2---:R-:W-:-:S04]  /*03f0*/  @!P0 ISETP.NE.AND P2, PT, R16, R9, PT ;  /* 0x000000091000820c */ /* 0x004fc80003f45270 */
[----:B------:R-:W-:-:S04]  /*0400*/  @!P0 SEL R16, R20, 0x1, P2 ;  /* 0x0000000114108807 */ /* 0x000fc80001000000 */
[----:B------:R-:W-:-:S07]  /*0410*/  @!P0 PRMT R20, R16, 0x7610, R20 ;  /* 0x0000761010148816 */ /* 0x000fce0000000014 */
.L_x_4:
[----:B01----:R-:W-:-:S05]  /*0420*/  IMAD.WIDE.U32 R16, R19, 0x4, R14 ;  /* 0x0000000413107825 */ /* 0x003fca00078e000e */
        /* <DEDUP_REMOVED lines=9> */
.L_x_5:
[----:B------:R-:W-:-:S05]  /*04c0*/  IMAD.WIDE.U32 R16, R21, 0x4, R14 ;  /* 0x0000000415107825 */ /* 0x000fca00078e000e */
        /* <DEDUP_REMOVED lines=9> */
.L_x_6:
[----:B------:R-:W-:-:S05]  /*0560*/  IMAD.WIDE.U32 R16, R23, 0x4, R14 ;  /* 0x0000000417107825 */ /* 0x000fca00078e000e */
[----:B------:R-:W2:Y:S02]  /*0570*/  LDG.E R24, desc[UR6][R16.64] ;  /* 0x0000000610187981 */ /* 0x000ea4000c1e1900 */
[----:B--2---:R-:W-:-:S13]  /*0580*/  ISETP.NE.AND P0, PT, R24, R9, PT ;  /* 0x000000091800720c */ /* 0x004fda0003f05270 */
[----:B------:R-:W-:Y:S05]  /*0590*/  @P0 BRA `(.L_x_7) ;  /* 0x0000000000180947 */ /* 0x000fea0003800000 */
[----:B------:R-:W2:Y:S02]  /*05a0*/  LDG.E R24, desc[UR6][R16.64+0x4] ;  /* 0x0000040610187981 */ /* 0x000ea4000c1e1900 */
[----:B--2---:R-:W-:-:S13]  /*05b0*/  ISETP.NE.AND P0, PT, R24, R9, PT ;  /* 0x000000091800720c */ /* 0x004fda0003f05270 */
[----:B------:R-:W-:Y:S05]  /*05c0*/  @P0 BRA `(.L_x_7) ;  /* 0x00000000000c0947 */ /* 0x000fea0003800000 */
[----:B------:R-:W2:Y:S02]  /*05d0*/  LDG.E R16, desc[UR6][R16.64+0x8] ;  /* 0x0000080610107981 */ /* 0x000ea4000c1e1900 */
[----:B--2---:R-:W-:-:S04]  /*05e0*/  ISETP.NE.AND P0, PT, R16, R9, PT ;  /* 0x000000091000720c */ /* 0x004fc80003f05270 */
[----:B------:R-:W-:-:S09]  /*05f0*/  SEL R20, R20, 0x1, P0 ;  /* 0x0000000114147807 */ /* 0x000fd20000000000 */
.L_x_7:
[----:B------:R-:W-:Y:S02]  /*0600*/  VIADD R22, R22, 0x4 ;  /* 0x0000000416167836 */ /* 0x000fe40000000000 */
[----:B------:R-:W-:-:S03]  /*0610*/  IMAD.WIDE.U32 R10, R4, 0x4, R10 ;  /* 0x00000004040a7825 */ /* 0x000fc600078e000a */
[----:B------:R-:W-:Y:S01]  /*0620*/  ISETP.NE.AND P0, PT, R22, RZ, PT ;  /* 0x000000ff1600720c */ /* 0x000fe20003f05270 */
[C---:B------:R-:W-:Y:S02]  /*0630*/  IMAD.IADD R19, R4.reuse, 0x1, R19 ;  /* 0x0000000104137824 */ /* 0x040fe400078e0213 */
[C---:B------:R-:W-:Y:S02]  /*0640*/  IMAD.IADD R21, R4.reuse, 0x1, R21 ;  /* 0x0000000104157824 */ /* 0x040fe400078e0215 */
[----:B------:R-:W-:-:S08]  /*0650*/  IMAD.IADD R23, R4, 0x1, R23 ;  /* 0x0000000104177824 */ /* 0x000fd000078e0217 */
[----:B------:R-:W-:Y:S05]  /*0660*/  @P0 BRA `(.L_x_8) ;  /* 0xfffffffc00480947 */ /* 0x000fea000383ffff */
[----:B------:R-:W-:-:S07]  /*0670*/  IMAD.MOV.U32 R19, RZ, RZ, R7 ;  /* 0x000000ffff137224 */ /* 0x000fce00078e0007 */
.L_x_3:
[----:B------:R-:W-:-:S13]  /*0680*/  ISETP.NE.AND P0, PT, R8, RZ, PT ;  /* 0x000000ff0800720c */ /* 0x000fda0003f05270 */
[----:B------:R-:W-:Y:S05]  /*0690*/  @!P0 BRA `(.L_x_9) ;  /* 0x0000000000988947 */ /* 0x000fea0003800000 */
[----:B------:R-:W0:Y:S02]  /*06a0*/  LDC R16, c[0x0][0x390] ;  /* 0x0000e400ff107b82 */ /* 0x000e240000000800 */
[----:B0-----:R-:W-:-:S04]  /*06b0*/  IMAD R17, R19, R16, RZ ;  /* 0x0000001013117224 */ /* 0x001fc800078e02ff */
[----:B------:R-:W-:-:S05]  /*06c0*/  IMAD.WIDE.U32 R10, R17, 0x4, R14 ;  /* 0x00000004110a7825 */ /* 0x000fca00078e000e */
[----:B------:R-:W2:Y:S01]  /*06d0*/  LDG.E R22, desc[UR6][R10.64] ;  /* 0x000000060a167981 */ /* 0x000ea2000c1e1900 */
[----:B------:R-:W-:Y:S02]  /*06e0*/  ISETP.NE.AND P2, PT, R8, 0x1, PT ;  /* 0x000000010800780c */ /* 0x000fe40003f45270 */
        /* <DEDUP_REMOVED lines=8> */
.L_x_10:
[----:B------:R-:W-:Y:S05]  /*0770*/  @!P2 BRA `(.L_x_9) ;  /* 0x000000000060a947 */ /* 0x000fea0003800000 */
[----:B------:R-:W-:-:S04]  /*0780*/  IMAD.IADD R17, R17, 0x1, R16 ;  /* 0x0000000111117824 */ /* 0x000fc800078e0210 */
        /* <DEDUP_REMOVED lines=11> */
.L_x_11:
[----:B------:R-:W-:Y:S05]  /*0840*/  @!P2 BRA `(.L_x_9) ;  /* 0x00000000002ca947 */ /* 0x000fea0003800000 */
[----:B------:R-:W-:-:S04]  /*0850*/  IMAD.IADD R11, R17, 0x1, R16 ;  /* 0x00000001110b7824 */ /* 0x000fc800078e0210 */
        /* <DEDUP_REMOVED lines=10> */
.L_x_9:
[----:B------:R-:W-:Y:S01]  /*0900*/  IMAD.MOV.U32 R17, RZ, RZ, RZ ;  /* 0x000000ffff117224 */ /* 0x000fe200078e00ff */
[----:B------:R-:W-:Y:S06]  /*0910*/  @!P1 BRA `(.L_x_12) ;  /* 0x0000000000c89947 */ /* 0x000fec0003800000 */
[----:B------:R-:W0:Y:S01]  /*0920*/  LDC R19, c[0x0][0x390] ;  /* 0x0000e400ff137b82 */ /* 0x000e220000000800 */
[----:B------:R-:W-:-:S07]  /*0930*/  IMAD.MOV.U32 R24, RZ, RZ, RZ ;  /* 0x000000ffff187224 */ /* 0x000fce00078e00ff */
[----:B------:R-:W1:Y:S02]  /*0940*/  LDC.64 R14, c[0x0][0x380] ;  /* 0x0000e000ff0e7b82 */ /* 0x000e640000000a00 */
.L_x_17:
[----:B-1----:R-:W-:-:S05]  /*0950*/  IMAD.WIDE.U32 R10, R24, 0x4, R14 ;  /* 0x00000004180a7825 */ /* 0x002fca00078e000e */
[----:B------:R-:W2:Y:S04]  /*0960*/  LDG.E R16, desc[UR6][R10.64] ;  /* 0x000000060a107981 */ /* 0x000ea8000c1e1900 */
[----:B------:R-:W3:Y:S04]  /*0970*/  LDG.E R22, desc[UR6][R10.64+0x4] ;  /* 0x000004060a167981 */ /* 0x000ee8000c1e1900 */
[----:B------:R-:W4:Y:S04]  /*0980*/  LDG.E R26, desc[UR6][R10.64+0x8] ;  /* 0x000008060a1a7981 */ /* 0x000f28000c1e1900 */
[----:B------:R-:W5:Y:S01]  /*0990*/  LDG.E R28, desc[UR6][R10.64+0xc] ;  /* 0x00000c060a1c7981 */ /* 0x000f62000c1e1900 */
[----:B--2---:R-:W-:-:S02]  /*09a0*/  ISETP.NE.AND P4, PT, R16, R9, PT ;  /* 0x000000091000720c */ /* 0x004fc40003f85270 */
[-C--:B---3--:R-:W-:Y:S02]  /*09b0*/  ISETP.NE.AND P0, PT, R22, R9.reuse, PT ;  /* 0x000000091600720c */ /* 0x088fe40003f05270 */
[-C--:B----4-:R-:W-:Y:S02]  /*09c0*/  ISETP.NE.AND P2, PT, R26, R9.reuse, PT ;  /* 0x000000091a00720c */ /* 0x090fe40003f45270 */
[----:B-----5:R-:W-:-:S07]  /*09d0*/  ISETP.NE.AND P3, PT, R28, R9, PT ;  /* 0x000000091c00720c */ /* 0x020fce0003f65270 */
[----:B------:R-:W-:Y:S06]  /*09e0*/  @P4 BRA `(.L_x_13) ;  /* 0x0000000000284947 */ /* 0x000fec0003800000 */
[----:B0-----:R-:W-:-:S04]  /*09f0*/  IMAD.IADD R17, R24, 0x1, R19 ;  /* 0x0000000118117824 */ /* 0x001fc800078e0213 */
[----:B------:R-:W-:-:S06]  /*0a00*/  IMAD.WIDE.U32 R22, R17, 0x4, R14 ;  /* 0x0000000411167825 */ /* 0x000fcc00078e000e */
[----:B------:R-:W2:Y:S02]  /*0a10*/  LDG.E R22, desc[UR6][R22.64] ;  /* 0x0000000616167981 */ /* 0x000ea4000c1e1900 */
[----:B--2---:R-:W-:-:S13]  /*0a20*/  ISETP.NE.AND P4, PT, R22, R9, PT ;  /* 0x000000091600720c */ /* 0x004fda0003f85270 */
[----:B------:R-:W-:-:S04]  /*0a30*/  @!P4 IMAD.IADD R17, R17, 0x1, R19 ;  /* 0x000000011111c824 */ /* 0x000fc800078e0213 */
[----:B------:R-:W-:-:S06]  /*0a40*/  @!P4 IMAD.WIDE.U32 R16, R17, 0x4, R14 ;  /* 0x000000041110c825 */ /* 0x000fcc00078e000e */
[----:B------:R-:W2:Y:S02]  /*0a50*/  @!P4 LDG.E R16, desc[UR6][R16.64] ;  /* 0x000000061010c981 */ /* 0x000ea4000c1e1900 */
[----:B--2---:R-:W-:-:S04]  /*0a60*/  @!P4 ISETP.NE.AND P5, PT, R16, R9, PT ;  /* 0x000000091000c20c */ /* 0x004fc80003fa5270 */
[----:B------:R-:W-:-:S04]  /*0a70*/  @!P4 SEL R21, R20, 0x1, P5 ;  /* 0x000000011415c807 */ /* 0x000fc80002800000 */
[----:B------:R-:W-:-:S07]  /*0a80*/  @!P4 PRMT R20, R21, 0x7610, R20 ;  /* 0x000076101514c816 */ /* 0x000fce0000000014 */
.L_x_13:
[----:B0-----:R-:W-:-:S04]  /*0a90*/  IMAD.WIDE.U32 R16, R19, 0x4, R10 ;  /* 0x0000000413107825 */ /* 0x001fc800078e000a */
[----:B------:R-:W-:Y:S01]  /*0aa0*/  IMAD.WIDE.U32 R10, R18, 0x4, R10 ;  /* 0x00000004120a7825 */ /* 0x000fe200078e000a */
[----:B------:R-:W-:Y:S06]  /*0ab0*/  @P0 BRA `(.L_x_14) ;  /* 0x0000000000180947 */ /* 0x000fec0003800000 */
[----:B------:R-:W2:Y:S02]  /*0ac0*/  LDG.E R22, desc[UR6][R16.64+0x4] ;  /* 0x0000040610167981 */ /* 0x000ea4000c1e1900 */
[----:B--2---:R-:W-:-:S13]  /*0ad0*/  ISETP.NE.AND P0, PT, R22, R9, PT ;  /* 0x000000091600720c */ /* 0x004fda0003f05270 */
[----:B------:R-:W2:Y:S02]  /*0ae0*/  @!P0 LDG.E R22, desc[UR6][R10.64+0x4] ;  /* 0x000004060a168981 */ /* 0x000ea4000c1e1900 */
[----:B--2---:R-:W-:-:S04]  /*0af0*/  @!P0 ISETP.NE.AND P4, PT, R22, R9, PT ;  /* 0x000000091600820c */ /* 0x004fc80003f85270 */
[----:B------:R-:W-:-:S04]  /*0b00*/  @!P0 SEL R21, R20, 0x1, P4 ;  /* 0x0000000114158807 */ /* 0x000fc80002000000 */
[----:B------:R-:W-:-:S07]  /*0b10*/  @!P0 PRMT R20, R21, 0x7610, R20 ;  /* 0x0000761015148816 */ /* 0x000fce0000000014 */
.L_x_14:
[----:B------:R-:W-:Y:S05]  /*0b20*/  @P2 BRA `(.L_x_15) ;  /* 0x0000000000182947 */ /* 0x000fea0003800000 */
[----:B------:R-:W2:Y:S02]  /*0b30*/  LDG.E R22, desc[UR6][R16.64+0x8] ;  /* 0x0000080610167981 */ /* 0x000ea4000c1e1900 */
[----:B--2---:R-:W-:-:S13]  /*0b40*/  ISETP.NE.AND P0, PT, R22, R9, PT ;  /* 0x000000091600720c */ /* 0x004fda0003f05270 */
[----:B------:R-:W2:Y:S02]  /*0b50*/  @!P0 LDG.E R22, desc[UR6][R10.64+0x8] ;  /* 0x000008060a168981 */ /* 0x000ea4000c1e1900 */
[----:B--2---:R-:W-:-:S04]  /*0b60*/  @!P0 ISETP.NE.AND P2, PT, R22, R9, PT ;  /* 0x000000091600820c */ /* 0x004fc80003f45270 */
[----:B------:R-:W-:-:S04]  /*0b70*/  @!P0 SEL R21, R20, 0x1, P2 ;  /* 0x0000000114158807 */ /* 0x000fc80001000000 */
[----:B------:R-:W-:-:S07]  /*0b80*/  @!P0 PRMT R20, R21, 0x7610, R20 ;  /* 0x0000761015148816 */ /* 0x000fce0000000014 */
.L_x_15:
[----:B------:R-:W-:Y:S05]  /*0b90*/  @P3 BRA `(.L_x_16) ;  /* 0x0000000000183947 */ /* 0x000fea0003800000 */
[----:B------:R-:W2:Y:S02]  /*0ba0*/  LDG.E R16, desc[UR6][R16.64+0xc] ;  /* 0x00000c0610107981 */ /* 0x000ea4000c1e1900 */
[----:B--2---:R-:W-:-:S13]  /*0bb0*/  ISETP.NE.AND P0, PT, R16, R9, PT ;  /* 0x000000091000720c */ /* 0x004fda0003f05270 */
[----:B------:R-:W-:Y:S05]  /*0bc0*/  @P0 BRA `(.L_x_16) ;  /* 0x00000000000c0947 */ /* 0x000fea0003800000 */
[----:B------:R-:W2:Y:S02]  /*0bd0*/  LDG.E R10, desc[UR6][R10.64+0xc] ;  /* 0x00000c060a0a7981 */ /* 0x000ea4000c1e1900 */
[----:B--2---:R-:W-:-:S04]  /*0be0*/  ISETP.NE.AND P0, PT, R10, R9, PT ;  /* 0x000000090a00720c */ /* 0x004fc80003f05270 */
[----:B------:R-:W-:-:S09]  /*0bf0*/  SEL R20, R20, 0x1, P0 ;  /* 0x0000000114147807 */ /* 0x000fd20000000000 */
.L_x_16:
[----:B------:R-:W-:-:S05]  /*0c00*/  VIADD R24, R24, 0x4 ;  /* 0x0000000418187836 */ /* 0x000fca0000000000 */
[----:B------:R-:W-:-:S13]  /*0c10*/  ISETP.NE.AND P0, PT, R24, R5, PT ;  /* 0x000000051800720c */ /* 0x000fda0003f05270 */
[----:B------:R-:W-:Y:S05]  /*0c20*/  @P0 BRA `(.L_x_17) ;  /* 0xfffffffc00480947 */ /* 0x000fea000383ffff */
[----:B------:R-:W-:-:S07]  /*0c30*/  IMAD.MOV.U32 R17, RZ, RZ, R5 ;  /* 0x000000ffff117224 */ /* 0x000fce00078e0005 */
.L_x_12:
[----:B------:R-:W-:-:S13]  /*0c40*/  ISETP.NE.AND P0, PT, R6, RZ, PT ;  /* 0x000000ff0600720c */ /* 0x000fda0003f05270 */
[----:B------:R-:W-:Y:S05]  /*0c50*/  @!P0 BRA `(.L_x_18) ;  /* 0x0000000000a08947 */ /* 0x000fea0003800000 */
[----:B------:R-:W-:-:S05]  /*0c60*/  IMAD.WIDE.U32 R10, R17, 0x4, R14 ;  /* 0x00000004110a7825 */ /* 0x000fca00078e000e */
[----:B------:R-:W2:Y:S01]  /*0c70*/  LDG.E R16, desc[UR6][R10.64] ;  /* 0x000000060a107981 */ /* 0x000ea2000c1e1900 */
[----:B------:R-:W-:Y:S02]  /*0c80*/  ISETP.NE.AND P2, PT, R6, 0x1, PT ;  /* 0x000000010600780c */ /* 0x000fe40003f45270 */
[----:B--2---:R-:W-:-:S13]  /*0c90*/  ISETP.NE.AND P0, PT, R16, R9, PT ;  /* 0x000000091000720c */ /* 0x004fda0003f05270 */
[----:B------:R-:W-:Y:S05]  /*0ca0*/  @P0 BRA `(.L_x_19) ;  /* 0x00000000002c0947 */ /* 0x000fea0003800000 */
[----:B------:R-:W0:Y:S02]  /*0cb0*/  LDC R22, c[0x0][0x390] ;  /* 0x0000e400ff167b82 */ /* 0x000e240000000800 */
[----:B0-----:R-:W-:-:S04]  /*0cc0*/  IMAD.IADD R19, R17, 0x1, R22 ;  /* 0x0000000111137824 */ /* 0x001fc800078e0216 */
[----:B------:R-:W-:-:S06]  /*0cd0*/  IMAD.WIDE.U32 R16, R19, 0x4, R14 ;  /* 0x0000000413107825 */ /* 0x000fcc00078e000e */
[----:B------:R-:W2:Y:S02]  /*0ce0*/  LDG.E R16, desc[UR6][R16.64] ;  /* 0x0000000610107981 */ /* 0x000ea4000c1e1900 */
[----:B--2---:R-:W-:-:S13]  /*0cf0*/  ISETP.NE.AND P0, PT, R16, R9, PT ;  /* 0x000000091000720c */ /* 0x004fda0003f05270 */
[----:B------:R-:W-:Y:S05]  /*0d00*/  @P0 BRA `(.L_x_19) ;  /* 0x0000000000140947 */ /* 0x000fea0003800000 */
[----:B------:R-:W-:-:S04]  /*0d10*/  IMAD.IADD R17, R19, 0x1, R22 ;  /* 0x0000000113117824 */ /* 0x000fc800078e0216 */
[----:B------:R-:W-:-:S06]  /*0d20*/  IMAD.WIDE.U32 R14, R17, 0x4, R14 ;  /* 0x00000004110e7825 */ /* 0x000fcc00078e000e */
[----:B------:R-:W2:Y:S02]  /*0d30*/  LDG.E R14, desc[UR6][R14.64] ;  /* 0x000000060e0e7981 */ /* 0x000ea4000c1e1900 */
[----:B--2---:R-:W-:-:S04]  /*0d40*/  ISETP.NE.AND P0, PT, R14, R9, PT ;  /* 0x000000090e00720c */ /* 0x004fc80003f05270 */
[----:B------:R-:W-:-:S09]  /*0d50*/  SEL R20, R20, 0x1, P0 ;  /* 0x0000000114147807 */ /* 0x000fd20000000000 */
.L_x_19:
[----:B------:R-:W-:Y:S05]  /*0d60*/  @!P2 BRA `(.L_x_18) ;  /* 0x00000000005ca947 */ /* 0x000fea0003800000 */
[----:B------:R-:W2:Y:S01]  /*0d70*/  LDG.E R14, desc[UR6][R10.64+0x4] ;  /* 0x000004060a0e7981 */ /* 0x000ea2000c1e1900 */
[----:B------:R-:W0:Y:S01]  /*0d80*/  LDC R17, c[0x0][0x390] ;  /* 0x0000e400ff117b82 */ /* 0x000e220000000800 */
[----:B------:R-:W-:Y:S01]  /*0d90*/  ISETP.NE.AND P2, PT, R6, 0x2, PT ;  /* 0x000000020600780c */ /* 0x000fe20003f45270 */
[----:B0-----:R-:W-:Y:S01]  /*0da0*/  IMAD.WIDE.U32 R16, R17, 0x4, R10 ;  /* 0x0000000411107825 */ /* 0x001fe200078e000a */
[----:B--2---:R-:W-:-:S03]  /*0db0*/  ISETP.NE.AND P0, PT, R14, R9, PT ;  /* 0x000000090e00720c */ /* 0x004fc60003f05270 */
[----:B------:R-:W-:-:S10]  /*0dc0*/  IMAD.WIDE.U32 R14, R18, 0x4, R10 ;  /* 0x00000004120e7825 */ /* 0x000fd400078e000a */
[----:B------:R-:W-:Y:S05]  /*0dd0*/  @P0 BRA `(.L_x_20) ;  /* 0x0000000000180947 */ /* 0x000fea0003800000 */
[----:B------:R-:W2:Y:S02]  /*0de0*/  LDG.E R22, desc[UR6][R16.64+0x4] ;  /* 0x0000040610167981 */ /* 0x000ea4000c1e1900 */
[----:B--2---:R-:W-:-:S13]  /*0df0*/  ISETP.NE.AND P0, PT, R22, R9, PT ;  /* 0x000000091600720c */ /* 0x004fda0003f05270 */
[----:B------:R-:W-:Y:S05]  /*0e00*/  @P0 BRA `(.L_x_20) ;  /* 0x00000000000c0947 */ /* 0x000fea0003800000 */
[----:B------:R-:W2:Y:S02]  /*0e10*/  LDG.E R22, desc[UR6][R14.64+0x4] ;  /* 0x000004060e167981 */ /* 0x000ea4000c1e1900 */
[----:B--2---:R-:W-:-:S04]  /*0e20*/  ISETP.NE.AND P0, PT, R22, R9, PT ;  /* 0x000000091600720c */ /* 0x004fc80003f05270 */
[----:B------:R-:W-:-:S09]  /*0e30*/  SEL R20, R20, 0x1, P0 ;  /* 0x0000000114147807 */ /* 0x000fd20000000000 */
.L_x_20:
[----:B------:R-:W-:Y:S05]  /*0e40*/  @!P2 BRA `(.L_x_18) ;  /* 0x000000000024a947 */ /* 0x000fea0003800000 */
        /* <DEDUP_REMOVED lines=9> */
.L_x_18:
[----:B------:R-:W0:Y:S02]  /*0ee0*/  LDC.64 R10, c[0x0][0x380] ;  /* 0x0000e000ff0a7b82 */ /* 0x000e240000000a00 */
[----:B0-----:R-:W2:Y:S04]  /*0ef0*/  LDG.E R14, desc[UR6][R10.64] ;  /* 0x000000060a0e7981 */ /* 0x001ea8000c1e1900 */
[----:B------:R-:W3:Y:S01]  /*0f00*/  LDG.E R16, desc[UR6][R10.64+0x8] ;  /* 0x000008060a107981 */ /* 0x000ee2000c1e1900 */
[-C--:B--2---:R-:W-:Y:S02]  /*0f10*/  ISETP.NE.AND P0, PT, R14, R9.reuse, PT ;  /* 0x000000090e00720c */ /* 0x084fe40003f05270 */
[----:B---3--:R-:W-:-:S11]  /*0f20*/  ISETP.NE.AND P3, PT, R16, R9, PT ;  /* 0x000000091000720c */ /* 0x008fd60003f65270 */
[----:B------:R-:W-:Y:S05]  /*0f30*/  @P0 BRA `(.L_x_21) ;  /* 0x0000000000180947 */ /* 0x000fea0003800000 */
[----:B------:R-:W2:Y:S02]  /*0f40*/  LDG.E R14, desc[UR6][R10.64+0x10] ;  /* 0x000010060a0e7981 */ /* 0x000ea4000c1e1900 */
[----:B--2---:R-:W-:-:S13]  /*0f50*/  ISETP.NE.AND P0, PT, R14, R9, PT ;  /* 0x000000090e00720c */ /* 0x004fda0003f05270 */
[----:B------:R-:W2:Y:S02]  /*0f60*/  @!P0 LDG.E R14, desc[UR6][R10.64+0x20] ;  /* 0x000020060a0e8981 */ /* 0x000ea4000c1e1900 */
[----:B--2---:R-:W-:-:S04]  /*0f70*/  @!P0 ISETP.NE.AND P2, PT, R14, R9, PT ;  /* 0x000000090e00820c */ /* 0x004fc80003f45270 */
[----:B------:R-:W-:-:S04]  /*0f80*/  @!P0 SEL R14, R20, 0x1, P2 ;  /* 0x00000001140e8807 */ /* 0x000fc80001000000 */
[----:B------:R-:W-:-:S07]  /*0f90*/  @!P0 PRMT R20, R14, 0x7610, R20 ;  /* 0x000076100e148816 */ /* 0x000fce0000000014 */
.L_x_21:
[----:B------:R-:W-:Y:S05]  /*0fa0*/  @P3 BRA `(.L_x_22) ;  /* 0x00000000000c3947 */ /* 0x000fea0003800000 */
[----:B------:R-:W2:Y:S02]  /*0fb0*/  LDG.E R14, desc[UR6][R10.64+0x10] ;  /* 0x000010060a0e7981 */ /* 0x000ea4000c1e1900 */
[----:B--2---:R-:W-:-:S13]  /*0fc0*/  ISETP.NE.AND P0, PT, R14, R9, PT ;  /* 0x000000090e00720c */ /* 0x004fda0003f05270 */
[----:B------:R-:W-:Y:S05]  /*0fd0*/  @!P0 BRA `(.L_x_23) ;  /* 0x00000000000c8947 */ /* 0x000fea0003800000 */
.L_x_22:
[----:B------:R-:W-:-:S13]  /*0fe0*/  LOP3.LUT P0, RZ, R20, 0xff, RZ, 0xc0, !PT ;  /* 0x000000ff14ff7812 */ /* 0x000fda000780c0ff */
[----:B------:R-:W-:Y:S05]  /*0ff0*/  @!P0 BRA `(.L_x_24) ;  /* 0x0000000000148947 */ /* 0x000fea0003800000 */
[----:B------:R-:W-:Y:S05]  /*1000*/  BRA `(.L_x_25) ;  /* 0x0000000800d47947 */ /* 0x000fea0003800000 */
.L_x_23:
[----:B------:R-:W2:Y:S01]  /*1010*/  LDG.E R10, desc[UR6][R10.64+0x18] ;  /* 0x000018060a0a7981 */ /* 0x000ea2000c1e1900 */
[----:B------:R-:W-:-:S04]  /*1020*/  LOP3.LUT P0, RZ, R20, 0xff, RZ, 0xc0, !PT ;  /* 0x000000ff14ff7812 */ /* 0x000fc8000780c0ff */
[----:B--2---:R-:W-:-:S13]  /*1030*/  ISETP.EQ.OR P0, PT, R10, R9, P0 ;  /* 0x000000090a00720c */ /* 0x004fda0000702670 */
[----:B------:R-:W-:Y:S05]  /*1040*/  @P0 BRA `(.L_x_25) ;  /* 0x0000000800c40947 */ /* 0x000fea0003800000 */
.L_x_24:
[----:B------:R0:W-:Y:S02]  /*1050*/  STG.E desc[UR6][R12.64], RZ ;  /* 0x000000ff0c007986 */ /* 0x0001e4000c101906 */
.L_x_1:
[----:B------:R-:W3:Y:S01]  /*1060*/  LDCU UR4, c[0x0][0x390] ;  /* 0x00007200ff0477ac */ /* 0x000ee20008000800 */
[----:B------:R-:W-:-:S05]  /*1070*/  VIADD R2, R2, 0x1 ;  /* 0x0000000102027836 */ /* 0x000fca0000000000 */
[----:B---3--:R-:W-:-:S13]  /*1080*/  ISETP.NE.AND P0, PT, R2, UR4, PT ;  /* 0x0000000402007c0c */ /* 0x008fda000bf05270 */
[----:B------:R-:W-:Y:S05]  /*1090*/  @!P0 BRA `(.L_x_26) ;  /* 0x0000000800508947 */ /* 0x000fea0003800000 */
[----:B------:R-:W-:Y:S05]  /*10a0*/  BRA `(.L_x_27) ;  /* 0xfffffff000407947 */ /* 0x000fea000383ffff */
.L_x_0:
[----:B------:R-:W-:Y:S01]  /*10b0*/  ISETP.GE.U32.AND P0, PT, R2, 0x3, PT ;  /* 0x000000030200780c */ /* 0x000fe20003f06070 */
[----:B------:R-:W-:Y:S01]  /*10c0*/  IMAD.MOV.U32 R2, RZ, RZ, RZ ;  /* 0x000000ffff027224 */ /* 0x000fe200078e00ff */
[C---:B------:R-:W-:Y:S02]  /*10d0*/  LOP3.LUT R14, R0.reuse, 0x3, RZ, 0xc0, !PT ;  /* 0x00000003000e7812 */ /* 0x040fe400078ec0ff */
[----:B------:R-:W-:-:S09]  /*10e0*/  LOP3.LUT R0, R0, 0x7ffffffc, RZ, 0xc0, !PT ;  /* 0x7ffffffc00007812 */ /* 0x000fd200078ec0ff */
.L_x_42:
[----:B0-----:R-:W0:Y:S08]  /*10f0*/  LDC R7, c[0x0][0x38c] ;  /* 0x0000e300ff077b82 */ /* 0x001e300000000800 */
[----:B-1----:R-:W1:Y:S08]  /*1100*/  LDC R3, c[0x0][0x38c] ;  /* 0x0000e300ff037b82 */ /* 0x002e700000000800 */
[----:B--2---:R-:W2:Y:S01]  /*1110*/  LDC.64 R4, c[0x0][0x380] ;  /* 0x0000e000ff047b82 */ /* 0x004ea20000000a00 */
[----:B0-----:R-:W-:-:S05]  /*1120*/  IMAD R10, R2, R7, RZ ;  /* 0x00000007020a7224 */ /* 0x001fca00078e02ff */
[----:B------:R-:W-:-:S07]  /*1130*/  SHF.R.S32.HI R11, RZ, 0x1f, R10 ;  /* 0x0000001fff0b7819 */ /* 0x000fce000001140a */
.L_x_29:
[----:B-1----:R-:W-:-:S13]  /*1140*/  ISETP.GE.AND P1, PT, R3, 0x1, PT ;  /* 0x000000010300780c */ /* 0x002fda0003f26270 */
[----:B------:R-:W-:Y:S05]  /*1150*/  @!P1 BRA `(.L_x_28) ;  /* 0x0000000800109947 */ /* 0x000fea0003800000 */
[----:B------:R-:W-:-:S05]  /*1160*/  IADD3 R7, P1, PT, R10, R3, RZ ;  /* 0x000000030a077210 */ /* 0x000fca0007f3e0ff */
[----:B------:R-:W-:Y:S01]  /*1170*/  IMAD.X R8, RZ, RZ, R11, P1 ;  /* 0x000000ffff087224 */ /* 0x000fe200008e060b */
[----:B--2---:R-:W-:-:S04]  /*1180*/  LEA R6, P1, R7, R4, 0x2 ;  /* 0x0000000407067211 */ /* 0x004fc800078210ff */
[----:B------:R-:W-:-:S05]  /*1190*/  LEA.HI.X R7, R7, R5, R8, 0x2, P1 ;  /* 0x0000000507077211 */ /* 0x000fca00008f1408 */
[----:B------:R-:W2:Y:S01]  /*11a0*/  LDG.E R8, desc[UR6][R6.64+-0x4] ;  /* 0xfffffc0606087981 */ /* 0x000ea2000c1e1900 */
[----:B------:R-:W-:Y:S01]  /*11b0*/  IADD3 R12, P2, PT, R6, -0x4, RZ ;  /* 0xfffffffc060c7810 */ /* 0x000fe20007f5e0ff */
[----:B------:R-:W-:-:S03]  /*11c0*/  VIADD R3, R3, 0xffffffff ;  /* 0xffffffff03037836 */ /* 0x000fc60000000000 */
[----:B------:R-:W-:Y:S02]  /*11d0*/  IADD3.X R13, PT, PT, R7, -0x1, RZ, P2, !PT ;  /* 0xffffffff070d7810 */ /* 0x000fe400017fe4ff */
[----:B--2---:R-:W-:-:S13]  /*11e0*/  ISETP.NE.AND P1, PT, R8, RZ, PT ;  /* 0x000000ff0800720c */ /* 0x004fda0003f25270 */
[----:B------:R-:W-:Y:S05]  /*11f0*/  @P1 BRA `(.L_x_29) ;  /* 0xfffffffc00d01947 */ /* 0x000fea000383ffff */
[----:B------:R0:W-:Y:S01]  /*1200*/  STG.E desc[UR6][R12.64], R9 ;  /* 0x000000090c007986 */ /* 0x0001e2000c101906 */
[----:B------:R-:W-:Y:S01]  /*1210*/  PRMT R3, RZ, 0x7610, R3 ;  /* 0x00007610ff037816 */ /* 0x000fe20000000003 */
[----:B------:R-:W-:Y:S01]  /*1220*/  IMAD.MOV.U32 R11, RZ, RZ, RZ ;  /* 0x000000ffff0b7224 */ /* 0x000fe200078e00ff */
[----:B------:R-:W-:Y:S06]  /*1230*/  @!P0 BRA `(.L_x_30) ;  /* 0x0000000000cc8947 */ /* 0x000fec0003800000 */
[----:B------:R-:W1:Y:S01]  /*1240*/  LDC R8, c[0x0][0x390] ;  /* 0x0000e400ff087b82 */ /* 0x000e620000000800 */
[----:B------:R-:W-:Y:S01]  /*1250*/  PRMT R3, RZ, 0x7610, R3 ;  /* 0x00007610ff037816 */ /* 0x000fe20000000003 */
[----:B------:R-:W-:-:S06]  /*1260*/  IMAD.MOV.U32 R15, RZ, RZ, RZ ;  /* 0x000000ffff0f7224 */ /* 0x000fcc00078e00ff */
[----:B------:R-:W2:Y:S02]  /*1270*/  LDC.64 R4, c[0x0][0x380] ;  /* 0x0000e000ff047b82 */ /* 0x000ea40000000a00 */
.L_x_35:
[----:B--2---:R-:W-:-:S05]  /*1280*/  IMAD.WIDE.U32 R16, R15, 0x4, R4 ;  /* 0x000000040f107825 */ /* 0x004fca00078e0004 */
[----:B------:R-:W2:Y:S04]  /*1290*/  LDG.E R6, desc[UR6][R16.64] ;  /* 0x0000000610067981 */ /* 0x000ea8000c1e1900 */
[----:B------:R-:W3:Y:S04]  /*12a0*/  LDG.E R10, desc[UR6][R16.64+0x4] ;  /* 0x00000406100a7981 */ /* 0x000ee8000c1e1900 */
[----:B------:R-:W4:Y:S04]  /*12b0*/  LDG.E R20, desc[UR6][R16.64+0x8] ;  /* 0x0000080610147981 */ /* 0x000f28000c1e1900 */
[----:B------:R-:W5:Y:S01]  /*12c0*/  LDG.E R22, desc[UR6][R16.64+0xc] ;  /* 0x00000c0610167981 */ /* 0x000f62000c1e1900 */
[-C--:B--2---:R-:W-:Y:S01]  /*12d0*/  ISETP.NE.AND P4, PT, R6, R9.reuse, PT ;  /* 0x000000090600720c */ /* 0x084fe20003f85270 */
[----:B-1----:R-:W-:Y:S01]  /*12e0*/  IMAD.WIDE.U32 R6, R8, 0x4, R16 ;  /* 0x0000000408067825 */ /* 0x002fe200078e0010 */
[----:B---3--:R-:W-:-:S03]  /*12f0*/  ISETP.NE.AND P1, PT, R10, R9, PT ;  /* 0x000000090a00720c */ /* 0x008fc60003f25270 */
[----:B------:R-:W-:Y:S01]  /*1300*/  IMAD.WIDE.U32 R10, R18, 0x4, R16 ;  /* 0x00000004120a7825 */ /* 0x000fe200078e0010 */
[-C--:B----4-:R-:W-:Y:S02]  /*1310*/  ISETP.NE.AND P2, PT, R20, R9.reuse, PT ;  /* 0x000000091400720c */ /* 0x090fe40003f45270 */
[----:B-----5:R-:W-:-:S05]  /*1320*/  ISETP.NE.AND P3, PT, R22, R9, PT ;  /* 0x000000091600720c */ /* 0x020fca0003f65270 */
[----:B------:R-:W-:Y:S08]  /*1330*/  @P4 BRA `(.L_x_31) ;  /* 0x0000000000284947 */ /* 0x000ff00003800000 */
[----:B------:R-:W-:-:S04]  /*1340*/  IMAD.IADD R21, R15, 0x1, R8 ;  /* 0x000000010f157824 */ /* 0x000fc800078e0208 */
        /* <DEDUP_REMOVED lines=9> */
.L_x_31:
[----:B------:R-:W-:Y:S05]  /*13e0*/  @P1 BRA `(.L_x_32) ;  /* 0x0000000000181947 */ /* 0x000fea0003800000 */
[----:B------:R-:W2:Y:S02]  /*13f0*/  LDG.E R16, desc[UR6][R6.64+0x4] ;  /* 0x0000040606107981 */ /* 0x000ea4000c1e1900 */
[----:B--2---:R-:W-:-:S13]  /*1400*/  ISETP.NE.AND P1, PT, R16, R9, PT ;  /* 0x000000091000720c */ /* 0x004fda0003f25270 */
[----:B------:R-:W2:Y:S02]  /*1410*/  @!P1 LDG.E R16, desc[UR6][R10.64+0x4] ;  /* 0x000004060a109981 */ /* 0x000ea4000c1e1900 */
[----:B--2---:R-:W-:-:S04]  /*1420*/  @!P1 ISETP.NE.AND P4, PT, R16, R9, PT ;  /* 0x000000091000920c */ /* 0x004fc80003f85270 */
[----:B------:R-:W-:-:S04]  /*1430*/  @!P1 SEL R16, R3, 0x1, P4 ;  /* 0x0000000103109807 */ /* 0x000fc80002000000 */
[----:B------:R-:W-:-:S07]  /*1440*/  @!P1 PRMT R3, R16, 0x7610, R3 ;  /* 0x0000761010039816 */ /* 0x000fce0000000003 */
.L_x_32:
[----:B------:R-:W-:Y:S05]  /*1450*/  @P2 BRA `(.L_x_33) ;  /* 0x0000000000182947 */ /* 0x000fea0003800000 */
[----:B------:R-:W2:Y:S02]  /*1460*/  LDG.E R16, desc[UR6][R6.64+0x8] ;  /* 0x0000080606107981 */ /* 0x000ea4000c1e1900 */
[----:B--2---:R-:W-:-:S13]  /*1470*/  ISETP.NE.AND P1, PT, R16, R9, PT ;  /* 0x000000091000720c */ /* 0x004fda0003f25270 */
[----:B------:R-:W2:Y:S02]  /*1480*/  @!P1 LDG.E R16, desc[UR6][R10.64+0x8] ;  /* 0x000008060a109981 */ /* 0x000ea4000c1e1900 */
[----:B--2---:R-:W-:-:S04]  /*1490*/  @!P1 ISETP.NE.AND P2, PT, R16, R9, PT ;  /* 0x000000091000920c */ /* 0x004fc80003f45270 */
[----:B------:R-:W-:-:S04]  /*14a0*/  @!P1 SEL R16, R3, 0x1, P2 ;  /* 0x0000000103109807 */ /* 0x000fc80001000000 */
[----:B------:R-:W-:-:S07]  /*14b0*/  @!P1 PRMT R3, R16, 0x7610, R3 ;  /* 0x0000761010039816 */ /* 0x000fce0000000003 */
.L_x_33:
[----:B------:R-:W-:Y:S05]  /*14c0*/  @P3 BRA `(.L_x_34) ;  /* 0x0000000000183947 */ /* 0x000fea0003800000 */
[----:B------:R-:W2:Y:S02]  /*14d0*/  LDG.E R6, desc[UR6][R6.64+0xc] ;  /* 0x00000c0606067981 */ /* 0x000ea4000c1e1900 */
[----:B--2---:R-:W-:-:S13]  /*14e0*/  ISETP.NE.AND P1, PT, R6, R9, PT ;  /* 0x000000090600720c */ /* 0x004fda0003f25270 */
[----:B------:R-:W-:Y:S05]  /*14f0*/  @P1 BRA `(.L_x_34) ;  /* 0x00000000000c1947 */ /* 0x000fea0003800000 */
[----:B------:R-:W2:Y:S02]  /*1500*/  LDG.E R10, desc[UR6][R10.64+0xc] ;  /* 0x00000c060a0a7981 */ /* 0x000ea4000c1e1900 */
[----:B--2---:R-:W-:-:S04]  /*1510*/  ISETP.NE.AND P1, PT, R10, R9, PT ;  /* 0x000000090a00720c */ /* 0x004fc80003f25270 */
[----:B------:R-:W-:-:S09]  /*1520*/  SEL R3, R3, 0x1, P1 ;  /* 0x0000000103037807 */ /* 0x000fd20000800000 */
.L_x_34:
[----:B------:R-:W-:-:S05]  /*1530*/  VIADD R15, R15, 0x4 ;  /* 0x000000040f0f7836 */ /* 0x000fca0000000000 */
[----:B------:R-:W-:-:S13]  /*1540*/  ISETP.NE.AND P1, PT, R15, R0, PT ;  /* 0x000000000f00720c */ /* 0x000fda0003f25270 */
[----:B------:R-:W-:Y:S05]  /*1550*/  @P1 BRA `(.L_x_35) ;  /* 0xfffffffc00481947 */ /* 0x000fea000383ffff */
[----:B------:R-:W-:-:S07]  /*1560*/  IMAD.MOV.U32 R11, RZ, RZ, R0 ;  /* 0x000000ffff0b7224 */ /* 0x000fce00078e0000 */
.L_x_30:
[----:B------:R-:W-:-:S13]  /*1570*/  ISETP.NE.AND P1, PT, R14, RZ, PT ;  /* 0x000000ff0e00720c */ /* 0x000fda0003f25270 */
[----:B------:R-:W-:Y:S05]  /*1580*/  @!P1 BRA `(.L_x_36) ;  /* 0x0000000000a49947 */ /* 0x000fea0003800000 */
[----:B------:R-:W1:Y:S02]  /*1590*/  LDC.64 R6, c[0x0][0x380] ;  /* 0x0000e000ff067b82 */ /* 0x000e640000000a00 */
[----:B-1----:R-:W-:-:S05]  /*15a0*/  IMAD.WIDE.U32 R4, R11, 0x4, R6 ;  /* 0x000000040b047825 */ /* 0x002fca00078e0006 */
[----:B------:R-:W2:Y:S01]  /*15b0*/  LDG.E R8, desc[UR6][R4.64] ;  /* 0x0000000604087981 */ /* 0x000ea2000c1e1900 */
[----:B------:R-:W-:Y:S02]  /*15c0*/  ISETP.NE.AND P2, PT, R14, 0x1, PT ;  /* 0x000000010e00780c */ /* 0x000fe40003f45270 */
[----:B--2---:R-:W-:-:S13]  /*15d0*/  ISETP.NE.AND P1, PT, R8, R9, PT ;  /* 0x000000090800720c */ /* 0x004fda0003f25270 */
[----:B------:R-:W-:Y:S05]  /*15e0*/  @P1 BRA `(.L_x_37) ;  /* 0x00000000002c1947 */ /* 0x000fea0003800000 */
[----:B------:R-:W1:Y:S02]  /*15f0*/  LDC R8, c[0x0][0x390] ;  /* 0x0000e400ff087b82 */ /* 0x000e640000000800 */
[----:B-1----:R-:W-:-:S04]  /*1600*/  IMAD.IADD R15, R11, 0x1, R8 ;  /* 0x000000010b0f7824 */ /* 0x002fc800078e0208 */
        /* <DEDUP_REMOVED lines=9> */
.L_x_37:
[----:B------:R-:W-:Y:S05]  /*16a0*/  @!P2 BRA `(.L_x_36) ;  /* 0x00000000005ca947 */ /* 0x000fea0003800000 */
[----:B------:R-:W2:Y:S01]  /*16b0*/  LDG.E R6, desc[UR6][R4.64+0x4] ;  /* 0x0000040604067981 */ /* 0x000ea2000c1e1900 */
[----:B------:R-:W1:Y:S01]  /*16c0*/  LDC R11, c[0x0][0x390] ;  /* 0x0000e400ff0b7b82 */ /* 0x000e620000000800 */
[----:B------:R-:W-:Y:S01]  /*16d0*/  ISETP.NE.AND P2, PT, R14, 0x2, PT ;  /* 0x000000020e00780c */ /* 0x000fe20003f45270 */
[----:B-1----:R-:W-:Y:S01]  /*16e0*/  IMAD.WIDE.U32 R10, R11, 0x4, R4 ;  /* 0x000000040b0a7825 */ /* 0x002fe200078e0004 */
        /* <DEDUP_REMOVED lines=9> */
.L_x_38:
        /* <DEDUP_REMOVED lines=10> */
.L_x_36:
[----:B------:R-:W1:Y:S02]  /*1820*/  LDC.64 R4, c[0x0][0x380] ;  /* 0x0000e000ff047b82 */ /* 0x000e640000000a00 */
[----:B-1----:R-:W2:Y:S04]  /*1830*/  LDG.E R6, desc[UR6][R4.64] ;  /* 0x0000000604067981 */ /* 0x002ea8000c1e1900 */
        /* <DEDUP_REMOVED lines=10> */
.L_x_39:
[----:B------:R-:W-:Y:S05]  /*18e0*/  @P3 BRA `(.L_x_40) ;  /* 0x0000000000203947 */ /* 0x000fea0003800000 */
[----:B------:R-:W2:Y:S02]  /*18f0*/  LDG.E R6, desc[UR6][R4.64+0x10] ;  /* 0x0000100604067981 */ /* 0x000ea4000c1e1900 */
[----:B--2---:R-:W-:-:S13]  /*1900*/  ISETP.NE.AND P1, PT, R6, R9, PT ;  /* 0x000000090600720c */ /* 0x004fda0003f25270 */
[----:B------:R-:W-:Y:S05]  /*1910*/  @P1 BRA `(.L_x_40) ;  /* 0x0000000000141947 */ /* 0x000fea0003800000 */
[----:B------:R-:W2:Y:S01]  /*1920*/  LDG.E R4, desc[UR6][R4.64+0x18] ;  /* 0x0000180604047981 */ /* 0x000ea2000c1e1900 */
[----:B------:R-:W-:Y:S02]  /*1930*/  LOP3.LUT P1, RZ, R3, 0xff, RZ, 0xc0, !PT ;  /* 0x000000ff03ff7812 */ /* 0x000fe4000782c0ff */
[----:B--2---:R-:W-:-:S13]  /*1940*/  ISETP.NE.AND P2, PT, R4, R9, PT ;  /* 0x000000090400720c */ /* 0x004fda0003f45270 */
[----:B------:R-:W-:Y:S05]  /*1950*/  @!P1 BRA P2, `(.L_x_41) ;  /* 0x00000000000c9947 */ /* 0x000fea0001000000 */
[----:B------:R-:W-:Y:S05]  /*1960*/  BRA `(.L_x_25) ;  /* 0x00000000007c7947 */ /* 0x000fea0003800000 */
.L_x_40:
[----:B------:R-:W-:-:S13]  /*1970*/  LOP3.LUT P1, RZ, R3, 0xff, RZ, 0xc0, !PT ;  /* 0x000000ff03ff7812 */ /* 0x000fda000782c0ff */
[----:B------:R-:W-:Y:S05]  /*1980*/  @P1 BRA `(.L_x_25) ;  /* 0x0000000000741947 */ /* 0x000fea0003800000 */
.L_x_41:
[----:B------:R1:W-:Y:S02]  /*1990*/  STG.E desc[UR6][R12.64], RZ ;  /* 0x000000ff0c007986 */ /* 0x0003e4000c101906 */
.L_x_28:
[----:B------:R-:W3:Y:S01]  /*19a0*/  LDCU UR4, c[0x0][0x390] ;  /* 0x00007200ff0477ac */ /* 0x000ee20008000800 */
[----:B------:R-:W-:-:S05]  /*19b0*/  VIADD R2, R2, 0x1 ;  /* 0x0000000102027836 */ /* 0x000fca0000000000 */
[----:B---3--:R-:W-:-:S13]  /*19c0*/  ISETP.NE.AND P1, PT, R2, UR4, PT ;  /* 0x0000000402007c0c */ /* 0x008fda000bf25270 */
[----:B------:R-:W-:Y:S05]  /*19d0*/  @P1 BRA `(.L_x_42) ;  /* 0xfffffff400c41947 */ /* 0x000fea000383ffff */
.L_x_26:
[----:B------:R-:W-:-:S05]  /*19e0*/  UMOV UR4, URZ ;  /* 0x000000ff00047c82 */ /* 0x000fca0008000000 */
.L_x_45:
[----:B--2---:R-:W2:Y:S01]  /*19f0*/  LDC R5, c[0x0][0x38c] ;  /* 0x0000e300ff057b82 */ /* 0x004ea20000000800 */
[----:B------:R-:W3:Y:S07]  /*1a00*/  LDCU UR5, c[0x0][0x390] ;  /* 0x00007200ff0577ac */ /* 0x000eee0008000800 */
[----:B------:R-:W4:Y:S01]  /*1a10*/  LDC.64 R2, c[0x0][0x380] ;  /* 0x0000e000ff027b82 */ /* 0x000f220000000a00 */
[----:B--2---:R-:W-:-:S04]  /*1a20*/  IMAD R5, R5, UR4, RZ ;  /* 0x0000000405057c24 */ /* 0x004fc8000f8e02ff */
[----:B----4-:R-:W-:-:S05]  /*1a30*/  IMAD.WIDE R2, R5, 0x4, R2 ;  /* 0x0000000405027825 */ /* 0x010fca00078e0202 */
[----:B------:R-:W2:Y:S01]  /*1a40*/  LDG.E R0, desc[UR6][R2.64] ;  /* 0x0000000602007981 */ /* 0x000ea2000c1e1900 */
[----:B------:R-:W-:-:S04]  /*1a50*/  UIADD3 UR4, UPT, UPT, UR4, 0x1, URZ ;  /* 0x0000000104047890 */ /* 0x000fc8000fffe0ff */
[----:B---3--:R-:W-:Y:S01]  /*1a60*/  UISETP.NE.AND UP0, UPT, UR4, UR5, UPT ;  /* 0x000000050400728c */ /* 0x008fe2000bf05270 */
[----:B--2---:R-:W-:-:S13]  /*1a70*/  ISETP.NE.AND P0, PT, R0, RZ, PT ;  /* 0x000000ff0000720c */ /* 0x004fda0003f05270 */
[----:B------:R-:W-:Y:S05]  /*1a80*/  @P0 BRA `(.L_x_43) ;  /* 0x00000000002c0947 */ /* 0x000fea0003800000 */
[----:B------:R-:W2:Y:S02]  /*1a90*/  LDC R7, c[0x0][0x38c] ;  /* 0x0000e300ff077b82 */ /* 0x000ea40000000800 */
.L_x_44:
[----:B--2---:R-:W-:-:S13]  /*1aa0*/  ISETP.GE.AND P0, PT, R7, 0x1, PT ;  /* 0x000000010700780c */ /* 0x004fda0003f06270 */
[----:B------:R-:W-:Y:S05]  /*1ab0*/  @!P0 BRA `(.L_x_43) ;  /* 0x0000000000208947 */ /* 0x000fea0003800000 */
[----:B------:R-:W-:-:S05]  /*1ac0*/  IMAD.WIDE.U32 R4, R7, 0x4, R2 ;  /* 0x0000000407047825 */ /* 0x000fca00078e0002 */
[----:B------:R-:W2:Y:S01]  /*1ad0*/  LDG.E R0, desc[UR6][R4.64+-0x4] ;  /* 0xfffffc0604007981 */ /* 0x000ea2000c1e1900 */
[----:B------:R-:W-:Y:S01]  /*1ae0*/  VIADD R7, R7, 0xffffffff ;  /* 0xffffffff07077836 */ /* 0x000fe20000000000 */
[----:B--2---:R-:W-:-:S13]  /*1af0*/  ISETP.NE.AND P0, PT, R0, RZ, PT ;  /* 0x000000ff0000720c */ /* 0x004fda0003f05270 */
[----:B------:R-:W-:Y:S05]  /*1b00*/  @P0 BRA `(.L_x_44) ;  /* 0xfffffffc00e40947 */ /* 0x000fea000383ffff */
[----:B------:R-:W2:Y:S02]  /*1b10*/  LDC R3, c[0x0][0x388] ;  /* 0x0000e200ff037b82 */ /* 0x000ea40000000800 */
[----:B--2---:R-:W-:Y:S01]  /*1b20*/  STG.E desc[UR6][R4.64+-0x4], R3 ;  /* 0xfffffc0304007986 */ /* 0x004fe2000c101906 */
[----:B------:R-:W-:Y:S05]  /*1b30*/  EXIT ;  /* 0x000000000000794d */ /* 0x000fea0003800000 */
.L_x_43:
[----:B------:R-:W-:Y:S05]  /*1b40*/  BRA.U UP0, `(.L_x_45) ;  /* 0xfffffffd00a87547 */ /* 0x000fea000b83ffff */
[----:B------:R-:W-:Y:S05]  /*1b50*/  EXIT ;  /* 0x000000000000794d */ /* 0x000fea0003800000 */
.L_x_25:
[----:B------:R-:W1:Y:S02]  /*1b60*/  LDC R3, c[0x0][0x388] ;  /* 0x0000e200ff037b82 */ /* 0x000e640000000800 */
[----:B-1----:R-:W-:Y:S01]  /*1b70*/  STG.E desc[UR6][R12.64], R3 ;  /* 0x000000030c007986 */ /* 0x002fe2000c101906 */
[----:B------:R-:W-:Y:S05]  /*1b80*/  EXIT ;  /* 0x000000000000794d */ /* 0x000fea0003800000 */
.L_x_46:
[----:B------:R-:W-:-:S00]  /*1b90*/  BRA `(.L_x_46) ;  /* 0xfffffffc00fc7947 */ /* 0x000fc0000383ffff */
[----:B------:R-:W-:-:S00]  /*1ba0*/  NOP ;  /* 0x0000000000007918 */ /* 0x000fc00000000000 */
        /* <DEDUP_REMOVED lines=13> */
.L_x_51:


//--------------------- .text._Z10randomMovePiiiiy --------------------------
	.section	.text._Z10randomMovePiiiiy,"ax",@progbits
	.align	128
        .global         _Z10randomMovePiiiiy
        .type           _Z10randomMovePiiiiy,@function
        .size           _Z10randomMovePiiiiy,(.L_x_52 - _Z10randomMovePiiiiy)
        .other          _Z10randomMovePiiiiy,@"STO_CUDA_ENTRY STV_DEFAULT"
_Z10randomMovePiiiiy:
.text._Z10randomMovePiiiiy:
        /* <DEDUP_REMOVED lines=8> */
[----:B------:R-:W0:Y:S01]  /*0080*/  LDC R5, c[0x0][0x390] ;  /* 0x0000e400ff057b82 */ /* 0x000e220000000800 */
[----:B------:R-:W1:Y:S02]  /*0090*/  LDCU.64 UR10, c[0x0][0x398] ;  /* 0x00007300ff0a77ac */ /* 0x000e640008000a00 */
[----:B-1----:R-:W-:-:S04]  /*00a0*/  ULOP3.LUT UR4, UR10, 0xaad26b49, URZ, 0x3c, !UPT ;  /* 0xaad26b490a047892 */ /* 0x002fc8000f8e3cff */
[----:B------:R-:W-:Y:S01]  /*00b0*/  UIMAD UR4, UR4, 0x4182bed5, URZ ;  /* 0x4182bed5040478a4 */ /* 0x000fe2000f8e02ff */
[----:B0-----:R-:W0:Y:S01]  /*00c0*/  I2F.U32.RP R0, R5 ;  /* 0x0000000500007306 */ /* 0x001e220000209000 */
[----:B------:R-:W-:Y:S02]  /*00d0*/  ISETP.NE.U32.AND P1, PT, R5, RZ, PT ;  /* 0x000000ff0500720c */ /* 0x000fe40003f25070 */
[----:B------:R-:W-:Y:S02]  /*00e0*/  UIADD3 UR5, UPT, UPT, UR4, 0x75bcd15, URZ ;  /* 0x075bcd1504057890 */ /* 0x000fe4000fffe0ff */
[----:B------:R-:W-:Y:S02]  /*00f0*/  UIADD3 UR6, UPT, UPT, UR4, 0x583f19, URZ ;  /* 0x00583f1904067890 */ /* 0x000fe4000fffe0ff */
[----:B------:R-:W-:Y:S02]  /*0100*/  USHF.R.U32.HI UR7, URZ, 0x2, UR5 ;  /* 0x00000002ff077899 */ /* 0x000fe40008011605 */
[----:B------:R-:W-:-:S02]  /*0110*/  USHF.L.U32 UR8, UR6, 0x4, URZ ;  /* 0x0000000406087899 */ /* 0x000fc400080006ff */
[----:B------:R-:W-:Y:S02]  /*0120*/  ULOP3.LUT UR7, UR7, UR5, URZ, 0x3c, !UPT ;  /* 0x0000000507077292 */ /* 0x000fe4000f8e3cff */
[----:B------:R-:W-:Y:S01]  /*0130*/  ULOP3.LUT UR5, UR11, 0xf7dcefdd, URZ, 0x3c, !UPT ;  /* 0xf7dcefdd0b057892 */ /* 0x000fe2000f8e3cff */
[----:B0-----:R-:W0:Y:S01]  /*0140*/  MUFU.RCP R0, R0 ;  /* 0x0000000000007308 */ /* 0x001e220000001000 */
[----:B------:R-:W-:Y:S02]  /*0150*/  USHF.L.U32 UR9, UR7, 0x1, URZ ;  /* 0x0000000107097899 */ /* 0x000fe400080006ff */
[----:B------:R-:W-:Y:S02]  /*0160*/  UIMAD UR5, UR5, -0x658354e5, UR4 ;  /* 0x9a7cab1b050578a4 */ /* 0x000fe4000f8e0204 */
[----:B------:R-:W-:-:S04]  /*0170*/  ULOP3.LUT UR8, UR6, UR8, UR9, 0x96, !UPT ;  /* 0x0000000806087292 */ /* 0x000fc8000f8e9609 */
[----:B------:R-:W-:-:S04]  /*0180*/  ULOP3.LUT UR8, UR8, UR7, URZ, 0x3c, !UPT ;  /* 0x0000000708087292 */ /* 0x000fc8000f8e3cff */
[----:B------:R-:W-:Y:S01]  /*0190*/  UIADD3 UR5, UPT, UPT, UR5, 0x6a788e, UR8 ;  /* 0x006a788e05057890 */ /* 0x000fe2000fffe008 */
[----:B0-----:R-:W-:-:S04]  /*01a0*/  VIADD R2, R0, 0xffffffe ;  /* 0x0ffffffe00027836 */ /* 0x001fc80000000000 */
[----:B------:R0:W1:Y:S02]  /*01b0*/  F2I.FTZ.U32.TRUNC.NTZ R3, R2 ;  /* 0x0000000200037305 */ /* 0x000064000021f000 */
[----:B0-----:R-:W-:Y:S01]  /*01c0*/  IMAD.MOV.U32 R2, RZ, RZ, RZ ;  /* 0x000000ffff027224 */ /* 0x001fe200078e00ff */
[----:B-1----:R-:W-:-:S05]  /*01d0*/  IADD3 R0, PT, PT, RZ, -R3, RZ ;  /* 0x80000003ff007210 */ /* 0x002fca0007ffe0ff */
[----:B------:R-:W-:-:S04]  /*01e0*/  IMAD R7, R0, R5, RZ ;  /* 0x0000000500077224 */ /* 0x000fc800078e02ff */
[----:B------:R-:W-:-:S06]  /*01f0*/  IMAD.HI.U32 R2, R3, R7, R2 ;  /* 0x0000000703027227 */ /* 0x000fcc00078e0002 */
[----:B------:R-:W-:-:S04]  /*0200*/  IMAD.HI.U32 R2, R2, UR5, RZ ;  /* 0x0000000502027c27 */ /* 0x000fc8000f8e00ff */
[----:B------:R-:W-:-:S04]  /*0210*/  IMAD.MOV R2, RZ, RZ, -R2 ;  /* 0x000000ffff027224 */ /* 0x000fc800078e0a02 */
[----:B------:R-:W-:Y:S01]  /*0220*/  IMAD R0, R5, R2, UR5 ;  /* 0x0000000505007e24 */ /* 0x000fe2000f8e0202 */
[----:B------:R-:W0:Y:S04]  /*0230*/  LDCU.64 UR4, c[0x0][0x358] ;  /* 0x00006b00ff0477ac */ /* 0x000e280008000a00 */
[----:B------:R-:W-:-:S13]  /*0240*/  ISETP.GE.U32.AND P0, PT, R0, R5, PT ;  /* 0x000000050000720c */ /* 0x000fda0003f06070 */
[----:B------:R-:W-:-:S04]  /*0250*/  @P0 IADD3 R0, PT, PT, R0, -R5, RZ ;  /* 0x8000000500000210 */ /* 0x000fc80007ffe0ff */
[----:B------:R-:W-:-:S13]  /*0260*/  ISETP.GE.U32.AND P0, PT, R0, R5, PT ;  /* 0x000000050000720c */ /* 0x000fda0003f06070 */
[----:B------:R-:W-:Y:S01]  /*0270*/  @P0 IMAD.IADD R0, R0, 0x1, -R5 ;  /* 0x0000000100000824 */ /* 0x000fe200078e0a05 */
[----:B------:R-:W-:-:S04]  /*0280*/  @!P1 LOP3.LUT R0, RZ, R5, RZ, 0x33, !PT ;  /* 0x00000005ff009212 */ /* 0x000fc800078e33ff */
[----:B0-----:R-:W-:-:S07]  /*0290*/  MOV R6, R0 ;  /* 0x0000000000067202 */ /* 0x001fce0000000f00 */
.L_x_49:
[----:B------:R-:W0:Y:S01]  /*02a0*/  LDC.64 R2, c[0x0][0x380] ;  /* 0x0000e000ff027b82 */ /* 0x000e220000000a00 */
[----:B------:R-:W1:Y:S02]  /*02b0*/  LDCU UR6, c[0x0][0x38c] ;  /* 0x00007180ff0677ac */ /* 0x000e640008000800 */
[----:B-1----:R-:W-:-:S04]  /*02c0*/  IMAD R5, R6, UR6, RZ ;  /* 0x0000000606057c24 */ /* 0x002fc8000f8e02ff */
[----:B0-----:R-:W-:-:S05]  /*02d0*/  IMAD.WIDE R2, R5, 0x4, R2 ;  /* 0x0000000405027825 */ /* 0x001fca00078e0202 */
[----:B------:R-:W2:Y:S02]  /*02e0*/  LDG.E R4, desc[UR4][R2.64] ;  /* 0x0000000402047981 */ /* 0x000ea4000c1e1900 */
[----:B--2---:R-:W-:-:S13]  /*02f0*/  ISETP.NE.AND P0, PT, R4, RZ, PT ;  /* 0x000000ff0400720c */ /* 0x004fda0003f05270 */
[----:B------:R-:W-:Y:S05]  /*0300*/  @P0 BRA `(.L_x_47) ;  /* 0x00000000002c0947 */ /* 0x000fea0003800000 */
[----:B------:R-:W0:Y:S02]  /*0310*/  LDC R7, c[0x0][0x38c] ;  /* 0x0000e300ff077b82 */ /* 0x000e240000000800 */
.L_x_48:
[----:B0-----:R-:W-:-:S13]  /*0320*/  ISETP.GE.AND P0, PT, R7, 0x1, PT ;  /* 0x000000010700780c */ /* 0x001fda0003f06270 */
[----:B------:R-:W-:Y:S05]  /*0330*/  @!P0 BRA `(.L_x_47) ;  /* 0x0000000000208947 */ /* 0x000fea0003800000 */
[----:B------:R-:W-:-:S05]  /*0340*/  IMAD.WIDE.U32 R4, R7, 0x4, R2 ;  /* 0x0000000407047825 */ /* 0x000fca00078e0002 */
[----:B------:R-:W2:Y:S01]  /*0350*/  LDG.E R8, desc[UR4][R4.64+-0x4] ;  /* 0xfffffc0404087981 */ /* 0x000ea2000c1e1900 */
[----:B------:R-:W-:Y:S01]  /*0360*/  VIADD R7, R7, 0xffffffff ;  /* 0xffffffff07077836 */ /* 0x000fe20000000000 */
[----:B--2---:R-:W-:-:S13]  /*0370*/  ISETP.NE.AND P0, PT, R8, RZ, PT ;  /* 0x000000ff0800720c */ /* 0x004fda0003f05270 */
[----:B------:R-:W-:Y:S05]  /*0380*/  @P0 BRA `(.L_x_48) ;  /* 0xfffffffc00e40947 */ /* 0x000fea000383ffff */
[----:B------:R-:W0:Y:S02]  /*0390*/  LDC R3, c[0x0][0x388] ;  /* 0x0000e200ff037b82 */ /* 0x000e240000000800 */
[----:B0-----:R-:W-:Y:S01]  /*03a0*/  STG.E desc[UR4][R4.64+-0x4], R3 ;  /* 0xfffffc0304007986 */ /* 0x001fe2000c101904 */
[----:B------:R-:W-:Y:S05]  /*03b0*/  EXIT ;  /* 0x000000000000794d */ /* 0x000fea0003800000 */
.L_x_47:
[----:B------:R-:W0:Y:S01]  /*03c0*/  LDC R10, c[0x0][0x390] ;  /* 0x0000e400ff0a7b82 */ /* 0x000e220000000800 */
[----:B------:R-:W-:-:S04]  /*03d0*/  IADD3 R4, PT, PT, R6, 0x1, RZ ;  /* 0x0000000106047810 */ /* 0x000fc80007ffe0ff */
[----:B------:R-:W-:Y:S02]  /*03e0*/  IABS R6, R4 ;  /* 0x0000000400067213 */ /* 0x000fe40000000000 */
[----:B------:R-:W-:Y:S02]  /*03f0*/  ISETP.GE.AND P2, PT, R4, RZ, PT ;  /* 0x000000ff0400720c */ /* 0x000fe40003f46270 */
[----:B0-----:R-:W-:-:S04]  /*0400*/  IABS R7, R10 ;  /* 0x0000000a00077213 */ /* 0x001fc80000000000 */
[----:B------:R-:W0:Y:S08]  /*0410*/  I2F.RP R5, R7 ;  /* 0x0000000700057306 */ /* 0x000e300000209400 */
[----:B0-----:R-:W0:Y:S02]  /*0420*/  MUFU.RCP R5, R5 ;  /* 0x0000000500057308 */ /* 0x001e240000001000 */
[----:B0-----:R-:W-:-:S06]  /*0430*/  IADD3 R2, PT, PT, R5, 0xffffffe, RZ ;  /* 0x0ffffffe05027810 */ /* 0x001fcc0007ffe0ff */
[----:B------:R0:W1:Y:S02]  /*0440*/  F2I.FTZ.U32.TRUNC.NTZ R3, R2 ;  /* 0x0000000200037305 */ /* 0x000064000021f000 */
[----:B0-----:R-:W-:Y:S02]  /*0450*/  IMAD.MOV.U32 R2, RZ, RZ, RZ ;  /* 0x000000ffff027224 */ /* 0x001fe400078e00ff */
[----:B-1----:R-:W-:-:S04]  /*0460*/  IMAD.MOV R8, RZ, RZ, -R3 ;  /* 0x000000ffff087224 */ /* 0x002fc800078e0a03 */
[----:B------:R-:W-:-:S04]  /*0470*/  IMAD R9, R8, R7, RZ ;  /* 0x0000000708097224 */ /* 0x000fc800078e02ff */
[----:B------:R-:W-:-:S06]  /*0480*/  IMAD.HI.U32 R3, R3, R9, R2 ;  /* 0x0000000903037227 */ /* 0x000fcc00078e0002 */
[----:B------:R-:W-:-:S05]  /*0490*/  IMAD.HI.U32 R3, R3, R6, RZ ;  /* 0x0000000603037227 */ /* 0x000fca00078e00ff */
[----:B------:R-:W-:-:S05]  /*04a0*/  IADD3 R3, PT, PT, -R3, RZ, RZ ;  /* 0x000000ff03037210 */ /* 0x000fca0007ffe1ff */
[----:B------:R-:W-:-:S05]  /*04b0*/  IMAD R2, R7, R3, R6 ;  /* 0x0000000307027224 */ /* 0x000fca00078e0206 */
[----:B------:R-:W-:-:S13]  /*04c0*/  ISETP.GT.U32.AND P0, PT, R7, R2, PT ;  /* 0x000000020700720c */ /* 0x000fda0003f04070 */
[----:B------:R-:W-:Y:S01]  /*04d0*/  @!P0 IMAD.IADD R2, R2, 0x1, -R7 ;  /* 0x0000000102028824 */ /* 0x000fe200078e0a07 */
[----:B------:R-:W-:-:S04]  /*04e0*/  ISETP.NE.AND P0, PT, R10, RZ, PT ;  /* 0x000000ff0a00720c */ /* 0x000fc80003f05270 */
[----:B------:R-:W-:-:S13]  /*04f0*/  ISETP.GT.U32.AND P1, PT, R7, R2, PT ;  /* 0x000000020700720c */ /* 0x000fda0003f24070 */
[----:B------:R-:W-:-:S05]  /*0500*/  @!P1 IADD3 R2, PT, PT, R2, -R7, RZ ;  /* 0x8000000702029210 */ /* 0x000fca0007ffe0ff */
[----:B------:R-:W-:Y:S01]  /*0510*/  @!P2 IMAD.MOV R2, RZ, RZ, -R2 ;  /* 0x000000ffff02a224 */ /* 0x000fe200078e0a02 */
[----:B------:R-:W-:-:S04]  /*0520*/  @!P0 LOP3.LUT R2, RZ, R10, RZ, 0x33, !PT ;  /* 0x0000000aff028212 */ /* 0x000fc800078e33ff */
[----:B------:R-:W-:Y:S02]  /*0530*/  ISETP.NE.AND P0, PT, R2, R0, PT ;  /* 0x000000000200720c */ /* 0x000fe40003f05270 */
[----:B------:R-:W-:-:S11]  /*0540*/  MOV R6, R2 ;  /* 0x0000000200067202 */ /* 0x000fd60000000f00 */
[----:B------:R-:W-:Y:S05]  /*0550*/  @P0 BRA `(.L_x_49) ;  /* 0xfffffffc00500947 */ /* 0x000fea000383ffff */
[----:B------:R-:W-:Y:S05]  /*0560*/  EXIT ;  /* 0x000000000000794d */ /* 0x000fea0003800000 */
.L_x_50:
        /* <DEDUP_REMOVED lines=9> */
.L_x_52:


//--------------------- .nv.global.init           --------------------------
	.section	.nv.global.init,"aw",@progbits
	.align	4
.nv.global.init:
	.type		mrg32k3aM1SubSeq,@object
	.size		mrg32k3aM1SubSeq,(mrg32k3aM2SubSeq - mrg32k3aM1SubSeq)
mrg32k3aM1SubSeq:
        /*0000*/ 	.byte	0x0b, 0xcc, 0xee, 0x04, 0x73, 0x29, 0x8b, 0x6f, 0xf6, 0x53, 0x03, 0xf6, 0x23, 0xf6, 0xea, 0xda
        /* <DEDUP_REMOVED lines=125> */
	.type		mrg32k3aM2SubSeq,@object
	.size		mrg32k3aM2SubSeq,(mrg32k3aM1 - mrg32k3aM2SubSeq)
mrg32k3aM2SubSeq:
        /* <DEDUP_REMOVED lines=126> */
	.type		mrg32k3aM1,@object
	.size		mrg32k3aM1,(mrg32k3aM1Seq - mrg32k3aM1)
mrg32k3aM1:
        /* <DEDUP_REMOVED lines=144> */
	.type		mrg32k3aM1Seq,@object
	.size		mrg32k3aM1Seq,(mrg32k3aM2 - mrg32k3aM1Seq)
mrg32k3aM1Seq:
        /* <DEDUP_REMOVED lines=144> */
	.type		mrg32k3aM2,@object
	.size		mrg32k3aM2,(mrg32k3aM2Seq - mrg32k3aM2)
mrg32k3aM2:
        /* <DEDUP_REMOVED lines=144> */
	.type		mrg32k3aM2Seq,@object
	.size		mrg32k3aM2Seq,(precalc_xorwow_matrix - mrg32k3aM2Seq)
mrg32k3aM2Seq:
        /* <DEDUP_REMOVED lines=144> */
	.type		precalc_xorwow_matrix,@object
	.size		precalc_xorwow_matrix,(precalc_xorwow_offset_matrix - precalc_xorwow_matrix)
precalc_xorwow_matrix:
        /* <DEDUP_REMOVED lines=6400> */
	.type		precalc_xorwow_offset_matrix,@object
	.size		precalc_xorwow_offset_matrix,(.L_1 - precalc_xorwow_offset_matrix)
precalc_xorwow_offset_matrix:
        /* <DEDUP_REMOVED lines=6400> */
.L_1:


//--------------------- .nv.shared.reserved.0     --------------------------
	.section	.nv.shared.reserved.0,"aw",@nobits
	.weak		__nv_reservedSMEM_offset_0_alias
	.size		__nv_reservedSMEM_offset_0_alias, 0, 64
	.other		__nv_reservedSMEM_offset_0_alias,@"STO_CUDA_RESERVED_SHARED STV_DEFAULT"
__nv_reservedSMEM_offset_0_alias:
	.zero		0
	.zero		64


//--------------------- .nv.constant0._Z13lookaheadMovePiiii --------------------------
	.section	.nv.constant0._Z13lookaheadMovePiiii,"a",@progbits
	.sectionflags	@""
	.align	4
.nv.constant0._Z13lookaheadMovePiiii:
	.zero		916


//--------------------- .nv.constant0._Z10randomMovePiiiiy --------------------------
	.section	.nv.constant0._Z10randomMovePiiiiy,"a",@progbits
	.sectionflags	@""
	.align	4
.nv.constant0._Z10randomMovePiiiiy:
	.zero		928


//--------------------- SYMBOLS --------------------------

	.type		.nv.reservedSmem.offset0,@object
	.size		.nv.reservedSmem.offset0,0x4
